//
// Generated by NVIDIA NVVM Compiler
//
// Compiler Build ID: CL-36424714
// Cuda compilation tools, release 13.0, V13.0.88
// Based on NVVM 20.0.0
//

.version 9.0
.target sm_100
.address_size 64

	// .globl	_Z20evacuateKernelRandomP16EvacuationResultPbjiiiiPiS2_S2_S2_S2_S2_S2_S2_S2_

.visible .entry _Z20evacuateKernelRandomP16EvacuationResultPbjiiiiPiS2_S2_S2_S2_S2_S2_S2_S2_(
	.param .u64 .ptr .align 1 _Z20evacuateKernelRandomP16EvacuationResultPbjiiiiPiS2_S2_S2_S2_S2_S2_S2_S2__param_0,
	.param .u64 .ptr .align 1 _Z20evacuateKernelRandomP16EvacuationResultPbjiiiiPiS2_S2_S2_S2_S2_S2_S2_S2__param_1,
	.param .u32 _Z20evacuateKernelRandomP16EvacuationResultPbjiiiiPiS2_S2_S2_S2_S2_S2_S2_S2__param_2,
	.param .u32 _Z20evacuateKernelRandomP16EvacuationResultPbjiiiiPiS2_S2_S2_S2_S2_S2_S2_S2__param_3,
	.param .u32 _Z20evacuateKernelRandomP16EvacuationResultPbjiiiiPiS2_S2_S2_S2_S2_S2_S2_S2__param_4,
	.param .u32 _Z20evacuateKernelRandomP16EvacuationResultPbjiiiiPiS2_S2_S2_S2_S2_S2_S2_S2__param_5,
	.param .u32 _Z20evacuateKernelRandomP16EvacuationResultPbjiiiiPiS2_S2_S2_S2_S2_S2_S2_S2__param_6,
	.param .u64 .ptr .align 1 _Z20evacuateKernelRandomP16EvacuationResultPbjiiiiPiS2_S2_S2_S2_S2_S2_S2_S2__param_7,
	.param .u64 .ptr .align 1 _Z20evacuateKernelRandomP16EvacuationResultPbjiiiiPiS2_S2_S2_S2_S2_S2_S2_S2__param_8,
	.param .u64 .ptr .align 1 _Z20evacuateKernelRandomP16EvacuationResultPbjiiiiPiS2_S2_S2_S2_S2_S2_S2_S2__param_9,
	.param .u64 .ptr .align 1 _Z20evacuateKernelRandomP16EvacuationResultPbjiiiiPiS2_S2_S2_S2_S2_S2_S2_S2__param_10,
	.param .u64 .ptr .align 1 _Z20evacuateKernelRandomP16EvacuationResultPbjiiiiPiS2_S2_S2_S2_S2_S2_S2_S2__param_11,
	.param .u64 .ptr .align 1 _Z20evacuateKernelRandomP16EvacuationResultPbjiiiiPiS2_S2_S2_S2_S2_S2_S2_S2__param_12,
	.param .u64 .ptr .align 1 _Z20evacuateKernelRandomP16EvacuationResultPbjiiiiPiS2_S2_S2_S2_S2_S2_S2_S2__param_13,
	.param .u64 .ptr .align 1 _Z20evacuateKernelRandomP16EvacuationResultPbjiiiiPiS2_S2_S2_S2_S2_S2_S2_S2__param_14,
	.param .u64 .ptr .align 1 _Z20evacuateKernelRandomP16EvacuationResultPbjiiiiPiS2_S2_S2_S2_S2_S2_S2_S2__param_15
)
{
	.local .align 16 .b8 	__local_depot0[512];
	.reg .b64 	%SP;
	.reg .b64 	%SPL;
	.reg .pred 	%p<78>;
	.reg .b16 	%rs<10>;
	.reg .b32 	%r<155>;
	.reg .b64 	%rd<164>;

	mov.u64 	%SPL, __local_depot0;
	ld.param.u32 	%r77, [_Z20evacuateKernelRandomP16EvacuationResultPbjiiiiPiS2_S2_S2_S2_S2_S2_S2_S2__param_3];
	ld.param.u32 	%r78, [_Z20evacuateKernelRandomP16EvacuationResultPbjiiiiPiS2_S2_S2_S2_S2_S2_S2_S2__param_4];
	ld.param.u32 	%r80, [_Z20evacuateKernelRandomP16EvacuationResultPbjiiiiPiS2_S2_S2_S2_S2_S2_S2_S2__param_5];
	ld.param.u32 	%r79, [_Z20evacuateKernelRandomP16EvacuationResultPbjiiiiPiS2_S2_S2_S2_S2_S2_S2_S2__param_6];
	ld.param.u64 	%rd43, [_Z20evacuateKernelRandomP16EvacuationResultPbjiiiiPiS2_S2_S2_S2_S2_S2_S2_S2__param_12];
	ld.param.u64 	%rd44, [_Z20evacuateKernelRandomP16EvacuationResultPbjiiiiPiS2_S2_S2_S2_S2_S2_S2_S2__param_13];
	ld.param.u64 	%rd45, [_Z20evacuateKernelRandomP16EvacuationResultPbjiiiiPiS2_S2_S2_S2_S2_S2_S2_S2__param_14];
	ld.param.u64 	%rd46, [_Z20evacuateKernelRandomP16EvacuationResultPbjiiiiPiS2_S2_S2_S2_S2_S2_S2_S2__param_15];
	cvta.to.global.u64 	%rd1, %rd44;
	cvta.to.global.u64 	%rd2, %rd43;
	cvta.to.global.u64 	%rd3, %rd46;
	cvta.to.global.u64 	%rd4, %rd45;
	add.u64 	%rd5, %SPL, 0;
	add.u64 	%rd6, %SPL, 256;
	mov.u32 	%r81, %ctaid.x;
	mov.u32 	%r82, %ntid.x;
	mov.u32 	%r83, %tid.x;
	mad.lo.s32 	%r1, %r81, %r82, %r83;
	setp.ge.s32 	%p7, %r1, %r80;
	@%p7 bra 	$L__BB0_65;
	ld.param.u64 	%rd150, [_Z20evacuateKernelRandomP16EvacuationResultPbjiiiiPiS2_S2_S2_S2_S2_S2_S2_S2__param_9];
	ld.param.u64 	%rd149, [_Z20evacuateKernelRandomP16EvacuationResultPbjiiiiPiS2_S2_S2_S2_S2_S2_S2_S2__param_8];
	ld.param.u64 	%rd148, [_Z20evacuateKernelRandomP16EvacuationResultPbjiiiiPiS2_S2_S2_S2_S2_S2_S2_S2__param_7];
	ld.param.u32 	%r129, [_Z20evacuateKernelRandomP16EvacuationResultPbjiiiiPiS2_S2_S2_S2_S2_S2_S2_S2__param_2];
	ld.param.u64 	%rd147, [_Z20evacuateKernelRandomP16EvacuationResultPbjiiiiPiS2_S2_S2_S2_S2_S2_S2_S2__param_1];
	ld.param.u64 	%rd146, [_Z20evacuateKernelRandomP16EvacuationResultPbjiiiiPiS2_S2_S2_S2_S2_S2_S2_S2__param_0];
	cvta.to.global.u64 	%rd49, %rd148;
	cvta.to.global.u64 	%rd50, %rd149;
	cvta.to.global.u64 	%rd51, %rd150;
	cvta.to.global.u64 	%rd52, %rd146;
	cvta.to.global.u64 	%rd7, %rd147;
	add.s32 	%r148, %r129, %r1;
	mul.lo.s32 	%r84, %r77, %r1;
	cvt.s64.s32 	%rd8, %r84;
	add.s64 	%rd9, %rd7, %rd8;
	mul.wide.s32 	%rd53, %r1, 4;
	add.s64 	%rd54, %rd49, %rd53;
	ld.global.u32 	%r153, [%rd54];
	add.s64 	%rd55, %rd50, %rd53;
	ld.global.s32 	%rd158, [%rd55];
	add.s64 	%rd56, %rd51, %rd53;
	ld.global.s32 	%rd155, [%rd56];
	mul.wide.s32 	%rd57, %r1, 64008;
	add.s64 	%rd12, %rd52, %rd57;
	mov.b32 	%r85, 0;
	mov.b32 	%r86, 1;
	st.global.v2.u32 	[%rd12+64000], {%r86, %r85};
	st.global.u32 	[%rd12], %r153;
	setp.lt.s32 	%p8, %r77, 1;
	@%p8 bra 	$L__BB0_14;
	and.b32  	%r4, %r77, 15;
	setp.lt.u32 	%p9, %r77, 16;
	mov.b32 	%r132, 0;
	@%p9 bra 	$L__BB0_5;
	and.b32  	%r132, %r77, 2147483632;
	neg.s32 	%r130, %r132;
	add.s64 	%rd58, %rd8, %rd7;
	add.s64 	%rd153, %rd58, 7;
$L__BB0_4:
	.pragma "nounroll";
	mov.b16 	%rs1, 0;
	st.global.u8 	[%rd153+-7], %rs1;
	st.global.u8 	[%rd153+-6], %rs1;
	st.global.u8 	[%rd153+-5], %rs1;
	st.global.u8 	[%rd153+-4], %rs1;
	st.global.u8 	[%rd153+-3], %rs1;
	st.global.u8 	[%rd153+-2], %rs1;
	st.global.u8 	[%rd153+-1], %rs1;
	st.global.u8 	[%rd153], %rs1;
	st.global.u8 	[%rd153+1], %rs1;
	st.global.u8 	[%rd153+2], %rs1;
	st.global.u8 	[%rd153+3], %rs1;
	st.global.u8 	[%rd153+4], %rs1;
	st.global.u8 	[%rd153+5], %rs1;
	st.global.u8 	[%rd153+6], %rs1;
	st.global.u8 	[%rd153+7], %rs1;
	st.global.u8 	[%rd153+8], %rs1;
	add.s32 	%r130, %r130, 16;
	add.s64 	%rd153, %rd153, 16;
	setp.ne.s32 	%p10, %r130, 0;
	@%p10 bra 	$L__BB0_4;
$L__BB0_5:
	setp.eq.s32 	%p11, %r4, 0;
	@%p11 bra 	$L__BB0_14;
	and.b32  	%r10, %r77, 7;
	setp.lt.u32 	%p12, %r4, 8;
	@%p12 bra 	$L__BB0_8;
	cvt.u64.u32 	%rd59, %r132;
	add.s64 	%rd60, %rd9, %rd59;
	mov.b16 	%rs2, 0;
	st.global.u8 	[%rd60], %rs2;
	st.global.u8 	[%rd60+1], %rs2;
	st.global.u8 	[%rd60+2], %rs2;
	st.global.u8 	[%rd60+3], %rs2;
	st.global.u8 	[%rd60+4], %rs2;
	st.global.u8 	[%rd60+5], %rs2;
	st.global.u8 	[%rd60+6], %rs2;
	st.global.u8 	[%rd60+7], %rs2;
	add.s32 	%r132, %r132, 8;
$L__BB0_8:
	setp.eq.s32 	%p13, %r10, 0;
	@%p13 bra 	$L__BB0_14;
	and.b32  	%r13, %r77, 3;
	setp.lt.u32 	%p14, %r10, 4;
	@%p14 bra 	$L__BB0_11;
	cvt.u64.u32 	%rd61, %r132;
	add.s64 	%rd62, %rd9, %rd61;
	mov.b16 	%rs3, 0;
	st.global.u8 	[%rd62], %rs3;
	st.global.u8 	[%rd62+1], %rs3;
	st.global.u8 	[%rd62+2], %rs3;
	st.global.u8 	[%rd62+3], %rs3;
	add.s32 	%r132, %r132, 4;
$L__BB0_11:
	setp.eq.s32 	%p15, %r13, 0;
	@%p15 bra 	$L__BB0_14;
	cvt.u64.u32 	%rd63, %r132;
	add.s64 	%rd64, %rd8, %rd63;
	add.s64 	%rd154, %rd7, %rd64;
	neg.s32 	%r134, %r13;
$L__BB0_13:
	.pragma "nounroll";
	mov.b16 	%rs4, 0;
	st.global.u8 	[%rd154], %rs4;
	add.s64 	%rd154, %rd154, 1;
	add.s32 	%r134, %r134, 1;
	setp.ne.s32 	%p16, %r134, 0;
	@%p16 bra 	$L__BB0_13;
$L__BB0_14:
	cvt.u32.u64 	%r19, %rd158;
	cvt.u32.u64 	%r88, %rd155;
	cvt.s64.s32 	%rd65, %r153;
	add.s64 	%rd66, %rd9, %rd65;
	mov.b16 	%rs5, 1;
	st.global.u8 	[%rd66], %rs5;
	setp.gt.s32 	%p77, %r19, 0;
	setp.gt.s32 	%p76, %r88, 0;
	or.pred  	%p18, %p77, %p76;
	not.pred 	%p19, %p18;
	@%p19 bra 	$L__BB0_65;
	setp.lt.s32 	%p20, %r78, 1;
	@%p20 bra 	$L__BB0_47;
	ld.param.u64 	%rd151, [_Z20evacuateKernelRandomP16EvacuationResultPbjiiiiPiS2_S2_S2_S2_S2_S2_S2_S2__param_10];
	cvta.to.global.u64 	%rd19, %rd151;
	mov.b32 	%r136, 0;
	mov.b32 	%r154, -1;
$L__BB0_17:
	ld.global.u32 	%r104, [%rd12+64000];
	setp.gt.s32 	%p41, %r104, 9999;
	@%p41 bra 	$L__BB0_62;
	mov.b32 	%r139, 0;
$L__BB0_19:
	mul.wide.u32 	%rd92, %r139, 4;
	add.s64 	%rd93, %rd19, %rd92;
	ld.global.u32 	%r106, [%rd93];
	setp.eq.s32 	%p42, %r106, %r153;
	@%p42 bra 	$L__BB0_22;
	add.s32 	%r139, %r139, 1;
	setp.ne.s32 	%p43, %r139, %r78;
	@%p43 bra 	$L__BB0_19;
	setp.lt.s32 	%p44, %r154, 0;
	selp.b32 	%r154, %r153, %r154, %p44;
	mov.u64 	%rd159, %rd155;
	bra.uni 	$L__BB0_34;
$L__BB0_22:
	ld.param.u64 	%rd152, [_Z20evacuateKernelRandomP16EvacuationResultPbjiiiiPiS2_S2_S2_S2_S2_S2_S2_S2__param_11];
	cvta.to.global.u64 	%rd94, %rd152;
	mul.wide.u32 	%rd95, %r139, 4;
	add.s64 	%rd22, %rd94, %rd95;
	atom.global.or.b32 	%r107, [%rd22], 0;
	setp.lt.s32 	%p45, %r107, 1;
	not.pred 	%p46, %p76;
	or.pred  	%p47, %p46, %p45;
	mov.u64 	%rd159, %rd155;
	@%p47 bra 	$L__BB0_28;
$L__BB0_23:
	atom.global.or.b32 	%r29, [%rd22], 0;
	cvt.s64.s32 	%rd96, %r29;
	min.s64 	%rd23, %rd155, %rd96;
	cvt.u32.u64 	%r30, %rd23;
	setp.lt.s32 	%p48, %r30, 1;
	@%p48 bra 	$L__BB0_25;
	sub.s32 	%r108, %r29, %r30;
	atom.relaxed.global.cas.b32 	%r109, [%rd22], %r29, %r108;
	setp.ne.s32 	%p49, %r109, %r29;
	@%p49 bra 	$L__BB0_23;
$L__BB0_25:
	cvt.s64.s32 	%rd97, %rd23;
	sub.s64 	%rd159, %rd155, %rd97;
	@%p48 bra 	$L__BB0_28;
	ld.global.u32 	%r31, [%rd12+64004];
	setp.gt.s32 	%p51, %r31, 999;
	@%p51 bra 	$L__BB0_28;
	cvt.s64.s32 	%rd98, %r153;
	mul.wide.s32 	%rd99, %r31, 24;
	add.s64 	%rd100, %rd12, %rd99;
	st.global.u64 	[%rd100+40000], %rd98;
	ld.global.u32 	%r110, [%rd12+64004];
	mul.wide.s32 	%rd101, %r110, 24;
	add.s64 	%rd102, %rd12, %rd101;
	mov.b64 	%rd103, 0;
	st.global.u64 	[%rd102+40008], %rd103;
	and.b64  	%rd104, %rd23, 2147483647;
	st.global.u64 	[%rd102+40016], %rd104;
	add.s32 	%r111, %r110, 1;
	st.global.u32 	[%rd12+64004], %r111;
$L__BB0_28:
	not.pred 	%p53, %p77;
	or.pred  	%p54, %p53, %p45;
	@%p54 bra 	$L__BB0_34;
$L__BB0_29:
	atom.global.or.b32 	%r32, [%rd22], 0;
	cvt.s64.s32 	%rd105, %r32;
	min.s64 	%rd26, %rd158, %rd105;
	cvt.u32.u64 	%r33, %rd26;
	setp.lt.s32 	%p55, %r33, 1;
	@%p55 bra 	$L__BB0_31;
	sub.s32 	%r112, %r32, %r33;
	atom.relaxed.global.cas.b32 	%r113, [%rd22], %r32, %r112;
	setp.ne.s32 	%p56, %r113, %r32;
	@%p56 bra 	$L__BB0_29;
$L__BB0_31:
	cvt.s64.s32 	%rd106, %rd26;
	sub.s64 	%rd158, %rd158, %rd106;
	@%p55 bra 	$L__BB0_34;
	ld.global.u32 	%r34, [%rd12+64004];
	setp.gt.s32 	%p58, %r34, 999;
	@%p58 bra 	$L__BB0_34;
	cvt.s64.s32 	%rd107, %r153;
	mul.wide.s32 	%rd108, %r34, 24;
	add.s64 	%rd109, %rd12, %rd108;
	st.global.u64 	[%rd109+40000], %rd107;
	and.b64  	%rd110, %rd26, 2147483647;
	ld.global.u32 	%r114, [%rd12+64004];
	mul.wide.s32 	%rd111, %r114, 24;
	add.s64 	%rd112, %rd12, %rd111;
	st.global.u64 	[%rd112+40008], %rd110;
	mov.b64 	%rd113, 0;
	st.global.u64 	[%rd112+40016], %rd113;
	add.s32 	%r115, %r114, 1;
	st.global.u32 	[%rd12+64004], %r115;
$L__BB0_34:
	or.b64  	%rd114, %rd158, %rd159;
	setp.eq.s64 	%p59, %rd114, 0;
	@%p59 bra 	$L__BB0_65;
	cvt.s64.s32 	%rd30, %r153;
	mul.wide.s32 	%rd115, %r153, 4;
	add.s64 	%rd116, %rd4, %rd115;
	ld.global.u32 	%r141, [%rd116];
	add.s64 	%rd117, %rd3, %rd115;
	ld.global.u32 	%r37, [%rd117];
	setp.lt.s32 	%p60, %r37, 1;
	mov.b32 	%r143, 0;
	@%p60 bra 	$L__BB0_40;
	add.s32 	%r38, %r37, %r141;
	mov.b32 	%r143, 0;
$L__BB0_37:
	mul.wide.s32 	%rd118, %r141, 4;
	add.s64 	%rd119, %rd2, %rd118;
	ld.global.u32 	%r41, [%rd119];
	cvt.s64.s32 	%rd120, %r41;
	add.s64 	%rd121, %rd9, %rd120;
	ld.global.u8 	%rs8, [%rd121];
	setp.ne.s16 	%p61, %rs8, 0;
	@%p61 bra 	$L__BB0_39;
	mul.wide.s32 	%rd122, %r143, 4;
	add.s64 	%rd123, %rd5, %rd122;
	st.local.u32 	[%rd123], %r41;
	mul.wide.s32 	%rd124, %r141, 4;
	add.s64 	%rd125, %rd1, %rd124;
	ld.global.u32 	%r118, [%rd125];
	add.s64 	%rd126, %rd6, %rd122;
	st.local.u32 	[%rd126], %r118;
	add.s32 	%r143, %r143, 1;
$L__BB0_39:
	add.s32 	%r141, %r141, 1;
	setp.lt.s32 	%p62, %r141, %r38;
	setp.lt.s32 	%p63, %r143, 64;
	and.pred  	%p64, %p62, %p63;
	@%p64 bra 	$L__BB0_37;
$L__BB0_40:
	setp.eq.s32 	%p65, %r143, 0;
	@%p65 bra 	$L__BB0_62;
	mad.lo.s32 	%r119, %r148, 1103515245, 12345;
	rem.u32 	%r148, %r119, %r143;
	mul.wide.s32 	%rd127, %r148, 4;
	add.s64 	%rd128, %rd5, %rd127;
	ld.local.u32 	%r153, [%rd128];
	add.s64 	%rd129, %rd6, %rd127;
	ld.local.u32 	%r120, [%rd129];
	setp.lt.s64 	%p66, %rd159, 1;
	add.s32 	%r121, %r120, %r136;
	setp.le.s32 	%p67, %r121, %r79;
	or.pred  	%p68, %p66, %p67;
	mov.u64 	%rd155, %rd159;
	@%p68 bra 	$L__BB0_44;
	ld.global.u32 	%r49, [%rd12+64004];
	setp.gt.s32 	%p69, %r49, 999;
	mov.b64 	%rd155, 0;
	@%p69 bra 	$L__BB0_44;
	mul.wide.s32 	%rd132, %r49, 24;
	add.s64 	%rd133, %rd12, %rd132;
	st.global.u64 	[%rd133+40000], %rd30;
	ld.global.u32 	%r122, [%rd12+64004];
	mul.wide.s32 	%rd134, %r122, 24;
	add.s64 	%rd135, %rd12, %rd134;
	mov.b64 	%rd155, 0;
	st.global.u64 	[%rd135+40008], %rd155;
	st.global.u64 	[%rd135+40016], %rd159;
	add.s32 	%r123, %r122, 1;
	st.global.u32 	[%rd12+64004], %r123;
$L__BB0_44:
	setp.gt.s64 	%p76, %rd155, 0;
	selp.b32 	%r124, %r120, 0, %p76;
	add.s32 	%r136, %r124, %r136;
	cvt.s64.s32 	%rd136, %r153;
	add.s64 	%rd137, %rd9, %rd136;
	mov.b16 	%rs9, 1;
	st.global.u8 	[%rd137], %rs9;
	ld.global.u32 	%r51, [%rd12+64000];
	setp.gt.s32 	%p70, %r51, 9999;
	@%p70 bra 	$L__BB0_46;
	add.s32 	%r125, %r51, 1;
	st.global.u32 	[%rd12+64000], %r125;
	mul.wide.s32 	%rd138, %r51, 4;
	add.s64 	%rd139, %rd12, %rd138;
	st.global.u32 	[%rd139], %r153;
$L__BB0_46:
	setp.gt.s64 	%p71, %rd155, 0;
	setp.gt.s64 	%p77, %rd158, 0;
	or.pred  	%p72, %p77, %p71;
	@%p72 bra 	$L__BB0_17;
	bra.uni 	$L__BB0_65;
$L__BB0_47:
	mov.b32 	%r146, 0;
	mov.b32 	%r154, -1;
$L__BB0_48:
	ld.global.u32 	%r91, [%rd12+64000];
	setp.gt.s32 	%p21, %r91, 9999;
	@%p21 bra 	$L__BB0_62;
	setp.eq.s32 	%p22, %r19, 0;
	setp.lt.s32 	%p23, %r154, 0;
	selp.b32 	%r154, %r153, %r154, %p23;
	setp.eq.s64 	%p24, %rd155, 0;
	and.pred  	%p25, %p22, %p24;
	@%p25 bra 	$L__BB0_65;
	cvt.s64.s32 	%rd33, %r153;
	mul.wide.s32 	%rd67, %r153, 4;
	add.s64 	%rd68, %rd4, %rd67;
	ld.global.u32 	%r149, [%rd68];
	add.s64 	%rd69, %rd3, %rd67;
	ld.global.u32 	%r58, [%rd69];
	setp.lt.s32 	%p26, %r58, 1;
	mov.b32 	%r151, 0;
	@%p26 bra 	$L__BB0_55;
	add.s32 	%r59, %r58, %r149;
	mov.b32 	%r151, 0;
$L__BB0_52:
	mul.wide.s32 	%rd70, %r149, 4;
	add.s64 	%rd71, %rd2, %rd70;
	ld.global.u32 	%r62, [%rd71];
	cvt.s64.s32 	%rd72, %r62;
	add.s64 	%rd73, %rd9, %rd72;
	ld.global.u8 	%rs6, [%rd73];
	setp.ne.s16 	%p27, %rs6, 0;
	@%p27 bra 	$L__BB0_54;
	mul.wide.s32 	%rd74, %r151, 4;
	add.s64 	%rd75, %rd5, %rd74;
	st.local.u32 	[%rd75], %r62;
	mul.wide.s32 	%rd76, %r149, 4;
	add.s64 	%rd77, %rd1, %rd76;
	ld.global.u32 	%r94, [%rd77];
	add.s64 	%rd78, %rd6, %rd74;
	st.local.u32 	[%rd78], %r94;
	add.s32 	%r151, %r151, 1;
$L__BB0_54:
	add.s32 	%r149, %r149, 1;
	setp.lt.s32 	%p28, %r149, %r59;
	setp.lt.s32 	%p29, %r151, 64;
	and.pred  	%p30, %p28, %p29;
	@%p30 bra 	$L__BB0_52;
$L__BB0_55:
	setp.eq.s32 	%p31, %r151, 0;
	@%p31 bra 	$L__BB0_62;
	mad.lo.s32 	%r95, %r148, 1103515245, 12345;
	rem.u32 	%r148, %r95, %r151;
	mul.wide.s32 	%rd79, %r148, 4;
	add.s64 	%rd80, %rd5, %rd79;
	ld.local.u32 	%r153, [%rd80];
	add.s64 	%rd81, %rd6, %rd79;
	ld.local.u32 	%r96, [%rd81];
	setp.lt.s64 	%p32, %rd155, 1;
	add.s32 	%r97, %r96, %r146;
	setp.le.s32 	%p33, %r97, %r79;
	or.pred  	%p34, %p32, %p33;
	mov.u64 	%rd162, %rd155;
	@%p34 bra 	$L__BB0_59;
	ld.global.u32 	%r70, [%rd12+64004];
	setp.gt.s32 	%p35, %r70, 999;
	mov.b64 	%rd162, 0;
	@%p35 bra 	$L__BB0_59;
	mul.wide.s32 	%rd84, %r70, 24;
	add.s64 	%rd85, %rd12, %rd84;
	st.global.u64 	[%rd85+40000], %rd33;
	ld.global.u32 	%r98, [%rd12+64004];
	mul.wide.s32 	%rd86, %r98, 24;
	add.s64 	%rd87, %rd12, %rd86;
	mov.b64 	%rd162, 0;
	st.global.u64 	[%rd87+40008], %rd162;
	st.global.u64 	[%rd87+40016], %rd155;
	add.s32 	%r99, %r98, 1;
	st.global.u32 	[%rd12+64004], %r99;
$L__BB0_59:
	setp.gt.s64 	%p36, %rd162, 0;
	selp.b32 	%r100, %r96, 0, %p36;
	add.s32 	%r146, %r100, %r146;
	cvt.s64.s32 	%rd88, %r153;
	add.s64 	%rd89, %rd9, %rd88;
	mov.b16 	%rs7, 1;
	st.global.u8 	[%rd89], %rs7;
	ld.global.u32 	%r72, [%rd12+64000];
	setp.gt.s32 	%p37, %r72, 9999;
	@%p37 bra 	$L__BB0_61;
	add.s32 	%r101, %r72, 1;
	st.global.u32 	[%rd12+64000], %r101;
	mul.wide.s32 	%rd90, %r72, 4;
	add.s64 	%rd91, %rd12, %rd90;
	st.global.u32 	[%rd91], %r153;
$L__BB0_61:
	setp.gt.s32 	%p39, %r19, 0;
	or.pred  	%p40, %p39, %p36;
	mov.u64 	%rd155, %rd162;
	@%p40 bra 	$L__BB0_48;
	bra.uni 	$L__BB0_65;
$L__BB0_62:
	setp.lt.s64 	%p73, %rd158, 1;
	@%p73 bra 	$L__BB0_65;
	ld.global.u32 	%r75, [%rd12+64004];
	setp.gt.s32 	%p74, %r75, 999;
	@%p74 bra 	$L__BB0_65;
	setp.lt.s32 	%p75, %r154, 0;
	selp.b32 	%r126, %r153, %r154, %p75;
	cvt.s64.s32 	%rd140, %r126;
	mul.wide.s32 	%rd141, %r75, 24;
	add.s64 	%rd142, %rd12, %rd141;
	st.global.u64 	[%rd142+40000], %rd140;
	ld.global.u32 	%r127, [%rd12+64004];
	mul.wide.s32 	%rd143, %r127, 24;
	add.s64 	%rd144, %rd12, %rd143;
	st.global.u64 	[%rd144+40008], %rd158;
	mov.b64 	%rd145, 0;
	st.global.u64 	[%rd144+40016], %rd145;
	add.s32 	%r128, %r127, 1;
	st.global.u32 	[%rd12+64004], %r128;
$L__BB0_65:
	ret;

}
	// .globl	_Z14evacuateKernelPiS_S_S_S_S_iiiiS_S_S_S_P16EvacuationResultPxS_PbS_S3_S_S3_S_S2_
.visible .entry _Z14evacuateKernelPiS_S_S_S_S_iiiiS_S_S_S_P16EvacuationResultPxS_PbS_S3_S_S3_S_S2_(
	.param .u64 .ptr .align 1 _Z14evacuateKernelPiS_S_S_S_S_iiiiS_S_S_S_P16EvacuationResultPxS_PbS_S3_S_S3_S_S2__param_0,
	.param .u64 .ptr .align 1 _Z14evacuateKernelPiS_S_S_S_S_iiiiS_S_S_S_P16EvacuationResultPxS_PbS_S3_S_S3_S_S2__param_1,
	.param .u64 .ptr .align 1 _Z14evacuateKernelPiS_S_S_S_S_iiiiS_S_S_S_P16EvacuationResultPxS_PbS_S3_S_S3_S_S2__param_2,
	.param .u64 .ptr .align 1 _Z14evacuateKernelPiS_S_S_S_S_iiiiS_S_S_S_P16EvacuationResultPxS_PbS_S3_S_S3_S_S2__param_3,
	.param .u64 .ptr .align 1 _Z14evacuateKernelPiS_S_S_S_S_iiiiS_S_S_S_P16EvacuationResultPxS_PbS_S3_S_S3_S_S2__param_4,
	.param .u64 .ptr .align 1 _Z14evacuateKernelPiS_S_S_S_S_iiiiS_S_S_S_P16EvacuationResultPxS_PbS_S3_S_S3_S_S2__param_5,
	.param .u32 _Z14evacuateKernelPiS_S_S_S_S_iiiiS_S_S_S_P16EvacuationResultPxS_PbS_S3_S_S3_S_S2__param_6,
	.param .u32 _Z14evacuateKernelPiS_S_S_S_S_iiiiS_S_S_S_P16EvacuationResultPxS_PbS_S3_S_S3_S_S2__param_7,
	.param .u32 _Z14evacuateKernelPiS_S_S_S_S_iiiiS_S_S_S_P16EvacuationResultPxS_PbS_S3_S_S3_S_S2__param_8,
	.param .u32 _Z14evacuateKernelPiS_S_S_S_S_iiiiS_S_S_S_P16EvacuationResultPxS_PbS_S3_S_S3_S_S2__param_9,
	.param .u64 .ptr .align 1 _Z14evacuateKernelPiS_S_S_S_S_iiiiS_S_S_S_P16EvacuationResultPxS_PbS_S3_S_S3_S_S2__param_10,
	.param .u64 .ptr .align 1 _Z14evacuateKernelPiS_S_S_S_S_iiiiS_S_S_S_P16EvacuationResultPxS_PbS_S3_S_S3_S_S2__param_11,
	.param .u64 .ptr .align 1 _Z14evacuateKernelPiS_S_S_S_S_iiiiS_S_S_S_P16EvacuationResultPxS_PbS_S3_S_S3_S_S2__param_12,
	.param .u64 .ptr .align 1 _Z14evacuateKernelPiS_S_S_S_S_iiiiS_S_S_S_P16EvacuationResultPxS_PbS_S3_S_S3_S_S2__param_13,
	.param .u64 .ptr .align 1 _Z14evacuateKernelPiS_S_S_S_S_iiiiS_S_S_S_P16EvacuationResultPxS_PbS_S3_S_S3_S_S2__param_14,
	.param .u64 .ptr .align 1 _Z14evacuateKernelPiS_S_S_S_S_iiiiS_S_S_S_P16EvacuationResultPxS_PbS_S3_S_S3_S_S2__param_15,
	.param .u64 .ptr .align 1 _Z14evacuateKernelPiS_S_S_S_S_iiiiS_S_S_S_P16EvacuationResultPxS_PbS_S3_S_S3_S_S2__param_16,
	.param .u64 .ptr .align 1 _Z14evacuateKernelPiS_S_S_S_S_iiiiS_S_S_S_P16EvacuationResultPxS_PbS_S3_S_S3_S_S2__param_17,
	.param .u64 .ptr .align 1 _Z14evacuateKernelPiS_S_S_S_S_iiiiS_S_S_S_P16EvacuationResultPxS_PbS_S3_S_S3_S_S2__param_18,
	.param .u64 .ptr .align 1 _Z14evacuateKernelPiS_S_S_S_S_iiiiS_S_S_S_P16EvacuationResultPxS_PbS_S3_S_S3_S_S2__param_19,
	.param .u64 .ptr .align 1 _Z14evacuateKernelPiS_S_S_S_S_iiiiS_S_S_S_P16EvacuationResultPxS_PbS_S3_S_S3_S_S2__param_20,
	.param .u64 .ptr .align 1 _Z14evacuateKernelPiS_S_S_S_S_iiiiS_S_S_S_P16EvacuationResultPxS_PbS_S3_S_S3_S_S2__param_21,
	.param .u64 .ptr .align 1 _Z14evacuateKernelPiS_S_S_S_S_iiiiS_S_S_S_P16EvacuationResultPxS_PbS_S3_S_S3_S_S2__param_22,
	.param .u64 .ptr .align 1 _Z14evacuateKernelPiS_S_S_S_S_iiiiS_S_S_S_P16EvacuationResultPxS_PbS_S3_S_S3_S_S2__param_23
)
{
	.reg .pred 	%p<232>;
	.reg .b16 	%rs<36>;
	.reg .b32 	%r<646>;
	.reg .b64 	%rd<573>;

	ld.param.u64 	%rd122, [_Z14evacuateKernelPiS_S_S_S_S_iiiiS_S_S_S_P16EvacuationResultPxS_PbS_S3_S_S3_S_S2__param_3];
	ld.param.u64 	%rd123, [_Z14evacuateKernelPiS_S_S_S_S_iiiiS_S_S_S_P16EvacuationResultPxS_PbS_S3_S_S3_S_S2__param_4];
	ld.param.u32 	%r311, [_Z14evacuateKernelPiS_S_S_S_S_iiiiS_S_S_S_P16EvacuationResultPxS_PbS_S3_S_S3_S_S2__param_6];
	ld.param.u32 	%r312, [_Z14evacuateKernelPiS_S_S_S_S_iiiiS_S_S_S_P16EvacuationResultPxS_PbS_S3_S_S3_S_S2__param_7];
	ld.param.u32 	%r314, [_Z14evacuateKernelPiS_S_S_S_S_iiiiS_S_S_S_P16EvacuationResultPxS_PbS_S3_S_S3_S_S2__param_8];
	ld.param.u64 	%rd124, [_Z14evacuateKernelPiS_S_S_S_S_iiiiS_S_S_S_P16EvacuationResultPxS_PbS_S3_S_S3_S_S2__param_10];
	ld.param.u64 	%rd125, [_Z14evacuateKernelPiS_S_S_S_S_iiiiS_S_S_S_P16EvacuationResultPxS_PbS_S3_S_S3_S_S2__param_11];
	ld.param.u64 	%rd126, [_Z14evacuateKernelPiS_S_S_S_S_iiiiS_S_S_S_P16EvacuationResultPxS_PbS_S3_S_S3_S_S2__param_12];
	ld.param.u64 	%rd127, [_Z14evacuateKernelPiS_S_S_S_S_iiiiS_S_S_S_P16EvacuationResultPxS_PbS_S3_S_S3_S_S2__param_13];
	cvta.to.global.u64 	%rd1, %rd123;
	cvta.to.global.u64 	%rd2, %rd122;
	cvta.to.global.u64 	%rd3, %rd125;
	cvta.to.global.u64 	%rd4, %rd124;
	cvta.to.global.u64 	%rd5, %rd127;
	cvta.to.global.u64 	%rd6, %rd126;
	mov.u32 	%r315, %ctaid.x;
	mov.u32 	%r316, %ntid.x;
	mov.u32 	%r317, %tid.x;
	mad.lo.s32 	%r1, %r315, %r316, %r317;
	setp.ge.s32 	%p9, %r1, %r314;
	@%p9 bra 	$L__BB1_275;
	ld.param.u64 	%rd540, [_Z14evacuateKernelPiS_S_S_S_S_iiiiS_S_S_S_P16EvacuationResultPxS_PbS_S3_S_S3_S_S2__param_23];
	ld.param.u64 	%rd539, [_Z14evacuateKernelPiS_S_S_S_S_iiiiS_S_S_S_P16EvacuationResultPxS_PbS_S3_S_S3_S_S2__param_22];
	ld.param.u64 	%rd538, [_Z14evacuateKernelPiS_S_S_S_S_iiiiS_S_S_S_P16EvacuationResultPxS_PbS_S3_S_S3_S_S2__param_21];
	ld.param.u64 	%rd537, [_Z14evacuateKernelPiS_S_S_S_S_iiiiS_S_S_S_P16EvacuationResultPxS_PbS_S3_S_S3_S_S2__param_20];
	ld.param.u64 	%rd536, [_Z14evacuateKernelPiS_S_S_S_S_iiiiS_S_S_S_P16EvacuationResultPxS_PbS_S3_S_S3_S_S2__param_19];
	ld.param.u64 	%rd535, [_Z14evacuateKernelPiS_S_S_S_S_iiiiS_S_S_S_P16EvacuationResultPxS_PbS_S3_S_S3_S_S2__param_18];
	ld.param.u64 	%rd534, [_Z14evacuateKernelPiS_S_S_S_S_iiiiS_S_S_S_P16EvacuationResultPxS_PbS_S3_S_S3_S_S2__param_17];
	ld.param.u64 	%rd533, [_Z14evacuateKernelPiS_S_S_S_S_iiiiS_S_S_S_P16EvacuationResultPxS_PbS_S3_S_S3_S_S2__param_16];
	ld.param.u64 	%rd532, [_Z14evacuateKernelPiS_S_S_S_S_iiiiS_S_S_S_P16EvacuationResultPxS_PbS_S3_S_S3_S_S2__param_15];
	cvta.to.global.u64 	%rd128, %rd532;
	cvta.to.global.u64 	%rd129, %rd534;
	cvta.to.global.u64 	%rd130, %rd533;
	cvta.to.global.u64 	%rd131, %rd536;
	cvta.to.global.u64 	%rd132, %rd535;
	cvta.to.global.u64 	%rd7, %rd539;
	cvta.to.global.u64 	%rd133, %rd538;
	cvta.to.global.u64 	%rd134, %rd537;
	cvta.to.global.u64 	%rd135, %rd540;
	mul.lo.s32 	%r2, %r311, %r1;
	mul.lo.s32 	%r318, %r2, 3;
	mul.wide.s32 	%rd136, %r318, 8;
	add.s64 	%rd8, %rd135, %rd136;
	cvt.s64.s32 	%rd137, %r2;
	mul.wide.s32 	%rd138, %r2, 8;
	add.s64 	%rd9, %rd128, %rd138;
	mul.wide.s32 	%rd139, %r2, 4;
	add.s64 	%rd10, %rd130, %rd139;
	add.s64 	%rd11, %rd129, %rd137;
	add.s64 	%rd12, %rd132, %rd139;
	mul.lo.s32 	%r319, %r312, %r1;
	cvt.s64.s32 	%rd140, %r319;
	add.s64 	%rd13, %rd131, %rd140;
	add.s64 	%rd14, %rd134, %rd139;
	add.s64 	%rd15, %rd133, %rd137;
	setp.lt.s32 	%p10, %r312, 1;
	@%p10 bra 	$L__BB1_14;
	and.b32  	%r3, %r312, 15;
	setp.lt.u32 	%p11, %r312, 16;
	mov.b32 	%r516, 0;
	@%p11 bra 	$L__BB1_5;
	and.b32  	%r516, %r312, 2147483632;
	mov.b32 	%r521, 0;
$L__BB1_4:
	.pragma "nounroll";
	cvt.u64.u32 	%rd141, %r521;
	add.s64 	%rd142, %rd13, %rd141;
	mov.b16 	%rs1, 0;
	st.global.u8 	[%rd142], %rs1;
	st.global.u8 	[%rd142+1], %rs1;
	st.global.u8 	[%rd142+2], %rs1;
	st.global.u8 	[%rd142+3], %rs1;
	st.global.u8 	[%rd142+4], %rs1;
	st.global.u8 	[%rd142+5], %rs1;
	st.global.u8 	[%rd142+6], %rs1;
	st.global.u8 	[%rd142+7], %rs1;
	st.global.u8 	[%rd142+8], %rs1;
	st.global.u8 	[%rd142+9], %rs1;
	st.global.u8 	[%rd142+10], %rs1;
	st.global.u8 	[%rd142+11], %rs1;
	st.global.u8 	[%rd142+12], %rs1;
	st.global.u8 	[%rd142+13], %rs1;
	st.global.u8 	[%rd142+14], %rs1;
	st.global.u8 	[%rd142+15], %rs1;
	add.s32 	%r521, %r521, 16;
	setp.eq.s32 	%p12, %r521, %r516;
	@%p12 bra 	$L__BB1_5;
	bra.uni 	$L__BB1_4;
$L__BB1_5:
	setp.eq.s32 	%p13, %r3, 0;
	@%p13 bra 	$L__BB1_14;
	and.b32  	%r6, %r312, 7;
	setp.lt.u32 	%p14, %r3, 8;
	@%p14 bra 	$L__BB1_8;
	cvt.u64.u32 	%rd143, %r516;
	add.s64 	%rd144, %rd13, %rd143;
	mov.b16 	%rs2, 0;
	st.global.u8 	[%rd144], %rs2;
	st.global.u8 	[%rd144+1], %rs2;
	st.global.u8 	[%rd144+2], %rs2;
	st.global.u8 	[%rd144+3], %rs2;
	st.global.u8 	[%rd144+4], %rs2;
	st.global.u8 	[%rd144+5], %rs2;
	st.global.u8 	[%rd144+6], %rs2;
	st.global.u8 	[%rd144+7], %rs2;
	add.s32 	%r516, %r516, 8;
$L__BB1_8:
	setp.eq.s32 	%p15, %r6, 0;
	@%p15 bra 	$L__BB1_14;
	and.b32  	%r9, %r312, 3;
	setp.lt.u32 	%p16, %r6, 4;
	@%p16 bra 	$L__BB1_11;
	cvt.u64.u32 	%rd145, %r516;
	add.s64 	%rd146, %rd13, %rd145;
	mov.b16 	%rs3, 0;
	st.global.u8 	[%rd146], %rs3;
	st.global.u8 	[%rd146+1], %rs3;
	st.global.u8 	[%rd146+2], %rs3;
	st.global.u8 	[%rd146+3], %rs3;
	add.s32 	%r516, %r516, 4;
$L__BB1_11:
	setp.eq.s32 	%p17, %r9, 0;
	@%p17 bra 	$L__BB1_14;
	mov.b32 	%r520, 0;
$L__BB1_13:
	.pragma "nounroll";
	cvt.u64.u32 	%rd147, %r516;
	add.s64 	%rd148, %rd13, %rd147;
	mov.b16 	%rs4, 0;
	st.global.u8 	[%rd148], %rs4;
	add.s32 	%r516, %r516, 1;
	add.s32 	%r520, %r520, 1;
	setp.ne.s32 	%p18, %r520, %r9;
	@%p18 bra 	$L__BB1_13;
$L__BB1_14:
	setp.lt.s32 	%p19, %r311, 1;
	@%p19 bra 	$L__BB1_39;
	and.b32  	%r16, %r311, 15;
	setp.lt.u32 	%p20, %r311, 16;
	mov.b32 	%r522, 0;
	@%p20 bra 	$L__BB1_18;
	and.b32  	%r522, %r311, 2147483632;
	mov.b32 	%r527, 0;
$L__BB1_17:
	.pragma "nounroll";
	mul.wide.u32 	%rd149, %r527, 4;
	add.s64 	%rd150, %rd14, %rd149;
	mov.b32 	%r325, -1;
	st.global.u32 	[%rd150], %r325;
	st.global.u32 	[%rd150+4], %r325;
	st.global.u32 	[%rd150+8], %r325;
	st.global.u32 	[%rd150+12], %r325;
	st.global.u32 	[%rd150+16], %r325;
	st.global.u32 	[%rd150+20], %r325;
	st.global.u32 	[%rd150+24], %r325;
	st.global.u32 	[%rd150+28], %r325;
	st.global.u32 	[%rd150+32], %r325;
	st.global.u32 	[%rd150+36], %r325;
	st.global.u32 	[%rd150+40], %r325;
	st.global.u32 	[%rd150+44], %r325;
	st.global.u32 	[%rd150+48], %r325;
	st.global.u32 	[%rd150+52], %r325;
	st.global.u32 	[%rd150+56], %r325;
	st.global.u32 	[%rd150+60], %r325;
	add.s32 	%r527, %r527, 16;
	setp.eq.s32 	%p21, %r527, %r522;
	@%p21 bra 	$L__BB1_18;
	bra.uni 	$L__BB1_17;
$L__BB1_18:
	setp.eq.s32 	%p22, %r16, 0;
	@%p22 bra 	$L__BB1_27;
	and.b32  	%r21, %r311, 7;
	setp.lt.u32 	%p23, %r16, 8;
	@%p23 bra 	$L__BB1_21;
	mul.wide.u32 	%rd151, %r522, 4;
	add.s64 	%rd152, %rd14, %rd151;
	mov.b32 	%r326, -1;
	st.global.u32 	[%rd152], %r326;
	st.global.u32 	[%rd152+4], %r326;
	st.global.u32 	[%rd152+8], %r326;
	st.global.u32 	[%rd152+12], %r326;
	st.global.u32 	[%rd152+16], %r326;
	st.global.u32 	[%rd152+20], %r326;
	st.global.u32 	[%rd152+24], %r326;
	st.global.u32 	[%rd152+28], %r326;
	add.s32 	%r522, %r522, 8;
$L__BB1_21:
	setp.eq.s32 	%p24, %r21, 0;
	@%p24 bra 	$L__BB1_27;
	and.b32  	%r24, %r311, 3;
	setp.lt.u32 	%p25, %r21, 4;
	@%p25 bra 	$L__BB1_24;
	mul.wide.u32 	%rd153, %r522, 4;
	add.s64 	%rd154, %rd14, %rd153;
	mov.b32 	%r327, -1;
	st.global.u32 	[%rd154], %r327;
	st.global.u32 	[%rd154+4], %r327;
	st.global.u32 	[%rd154+8], %r327;
	st.global.u32 	[%rd154+12], %r327;
	add.s32 	%r522, %r522, 4;
$L__BB1_24:
	setp.eq.s32 	%p26, %r24, 0;
	@%p26 bra 	$L__BB1_27;
	mov.b32 	%r526, 0;
$L__BB1_26:
	.pragma "nounroll";
	mul.wide.u32 	%rd155, %r522, 4;
	add.s64 	%rd156, %rd14, %rd155;
	mov.b32 	%r329, -1;
	st.global.u32 	[%rd156], %r329;
	add.s32 	%r522, %r522, 1;
	add.s32 	%r526, %r526, 1;
	setp.ne.s32 	%p27, %r526, %r24;
	@%p27 bra 	$L__BB1_26;
$L__BB1_27:
	add.s32 	%r331, %r311, -1;
	setp.lt.u32 	%p28, %r331, 15;
	mov.b32 	%r529, 0;
	@%p28 bra 	$L__BB1_30;
	and.b32  	%r529, %r311, 2147483632;
	mov.b32 	%r528, 0;
$L__BB1_29:
	.pragma "nounroll";
	cvt.u64.u32 	%rd157, %r528;
	add.s64 	%rd158, %rd15, %rd157;
	mov.b16 	%rs5, 0;
	st.global.u8 	[%rd158], %rs5;
	st.global.u8 	[%rd158+1], %rs5;
	st.global.u8 	[%rd158+2], %rs5;
	st.global.u8 	[%rd158+3], %rs5;
	st.global.u8 	[%rd158+4], %rs5;
	st.global.u8 	[%rd158+5], %rs5;
	st.global.u8 	[%rd158+6], %rs5;
	st.global.u8 	[%rd158+7], %rs5;
	st.global.u8 	[%rd158+8], %rs5;
	st.global.u8 	[%rd158+9], %rs5;
	st.global.u8 	[%rd158+10], %rs5;
	st.global.u8 	[%rd158+11], %rs5;
	st.global.u8 	[%rd158+12], %rs5;
	st.global.u8 	[%rd158+13], %rs5;
	st.global.u8 	[%rd158+14], %rs5;
	st.global.u8 	[%rd158+15], %rs5;
	add.s32 	%r528, %r528, 16;
	setp.ne.s32 	%p29, %r528, %r529;
	@%p29 bra 	$L__BB1_29;
$L__BB1_30:
	setp.eq.s32 	%p30, %r16, 0;
	@%p30 bra 	$L__BB1_39;
	and.b32  	%r37, %r311, 7;
	setp.lt.u32 	%p31, %r16, 8;
	@%p31 bra 	$L__BB1_33;
	cvt.u64.u32 	%rd159, %r529;
	add.s64 	%rd160, %rd15, %rd159;
	mov.b16 	%rs6, 0;
	st.global.u8 	[%rd160], %rs6;
	st.global.u8 	[%rd160+1], %rs6;
	st.global.u8 	[%rd160+2], %rs6;
	st.global.u8 	[%rd160+3], %rs6;
	st.global.u8 	[%rd160+4], %rs6;
	st.global.u8 	[%rd160+5], %rs6;
	st.global.u8 	[%rd160+6], %rs6;
	st.global.u8 	[%rd160+7], %rs6;
	add.s32 	%r529, %r529, 8;
$L__BB1_33:
	setp.eq.s32 	%p32, %r37, 0;
	@%p32 bra 	$L__BB1_39;
	and.b32  	%r40, %r311, 3;
	setp.lt.u32 	%p33, %r37, 4;
	@%p33 bra 	$L__BB1_36;
	cvt.u64.u32 	%rd161, %r529;
	add.s64 	%rd162, %rd15, %rd161;
	mov.b16 	%rs7, 0;
	st.global.u8 	[%rd162], %rs7;
	st.global.u8 	[%rd162+1], %rs7;
	st.global.u8 	[%rd162+2], %rs7;
	st.global.u8 	[%rd162+3], %rs7;
	add.s32 	%r529, %r529, 4;
$L__BB1_36:
	setp.eq.s32 	%p34, %r40, 0;
	@%p34 bra 	$L__BB1_39;
	mov.b32 	%r533, 0;
$L__BB1_38:
	.pragma "nounroll";
	cvt.u64.u32 	%rd163, %r529;
	add.s64 	%rd164, %rd15, %rd163;
	mov.b16 	%rs8, 0;
	st.global.u8 	[%rd164], %rs8;
	add.s32 	%r529, %r529, 1;
	add.s32 	%r533, %r533, 1;
	setp.ne.s32 	%p35, %r533, %r40;
	@%p35 bra 	$L__BB1_38;
$L__BB1_39:
	ld.param.u64 	%rd531, [_Z14evacuateKernelPiS_S_S_S_S_iiiiS_S_S_S_P16EvacuationResultPxS_PbS_S3_S_S3_S_S2__param_14];
	ld.param.u64 	%rd530, [_Z14evacuateKernelPiS_S_S_S_S_iiiiS_S_S_S_P16EvacuationResultPxS_PbS_S3_S_S3_S_S2__param_2];
	ld.param.u64 	%rd529, [_Z14evacuateKernelPiS_S_S_S_S_iiiiS_S_S_S_P16EvacuationResultPxS_PbS_S3_S_S3_S_S2__param_1];
	ld.param.u64 	%rd528, [_Z14evacuateKernelPiS_S_S_S_S_iiiiS_S_S_S_P16EvacuationResultPxS_PbS_S3_S_S3_S_S2__param_0];
	setp.lt.s32 	%p36, %r312, 1;
	cvta.to.global.u64 	%rd165, %rd528;
	mul.wide.s32 	%rd166, %r1, 4;
	add.s64 	%rd167, %rd165, %rd166;
	ld.global.u32 	%r597, [%rd167];
	cvta.to.global.u64 	%rd168, %rd529;
	add.s64 	%rd169, %rd168, %rd166;
	ld.global.s32 	%rd566, [%rd169];
	setp.gt.s64 	%p230, %rd566, 0;
	cvta.to.global.u64 	%rd170, %rd530;
	add.s64 	%rd171, %rd170, %rd166;
	ld.global.s32 	%rd565, [%rd171];
	setp.gt.s64 	%p231, %rd565, 0;
	cvta.to.global.u64 	%rd172, %rd531;
	mul.wide.s32 	%rd173, %r1, 64008;
	add.s64 	%rd18, %rd172, %rd173;
	mov.b32 	%r335, 0;
	mov.b32 	%r336, 1;
	st.global.v2.u32 	[%rd18+64000], {%r336, %r335};
	st.global.u32 	[%rd18], %r597;
	or.pred  	%p38, %p230, %p231;
	not.pred 	%p39, %p38;
	mov.b32 	%r598, -1;
	or.pred  	%p40, %p39, %p36;
	@%p40 bra 	$L__BB1_177;
	add.s32 	%r48, %r311, -1;
	and.b32  	%r49, %r311, 7;
	and.b32  	%r50, %r311, 3;
	and.b32  	%r51, %r311, 2147483644;
	and.b32  	%r52, %r312, 3;
	mov.b32 	%r598, -1;
	mov.b32 	%r534, 0;
	mov.u64 	%rd563, %rd565;
	mov.u32 	%r560, %r597;
$L__BB1_41:
	mov.u32 	%r597, %r560;
	mov.u64 	%rd565, %rd563;
	ld.global.u32 	%r339, [%rd18+64000];
	setp.gt.s32 	%p41, %r339, 9999;
	@%p41 bra 	$L__BB1_177;
	setp.lt.s32 	%p42, %r311, 1;
	@%p42 bra 	$L__BB1_82;
	setp.lt.u32 	%p43, %r48, 7;
	mov.b32 	%r539, 0;
	@%p43 bra 	$L__BB1_46;
	mov.b32 	%r537, 0;
$L__BB1_45:
	.pragma "nounroll";
	cvt.u64.u32 	%rd177, %r537;
	mul.wide.u32 	%rd178, %r537, 8;
	add.s64 	%rd179, %rd9, %rd178;
	mov.b64 	%rd180, 4000000000000000000;
	st.global.u64 	[%rd179], %rd180;
	mul.wide.u32 	%rd181, %r537, 4;
	add.s64 	%rd182, %rd10, %rd181;
	mov.b32 	%r342, -1;
	st.global.u32 	[%rd182], %r342;
	add.s64 	%rd183, %rd11, %rd177;
	mov.b16 	%rs9, 0;
	st.global.u8 	[%rd183], %rs9;
	st.global.u64 	[%rd179+8], %rd180;
	st.global.u32 	[%rd182+4], %r342;
	st.global.u8 	[%rd183+1], %rs9;
	st.global.u64 	[%rd179+16], %rd180;
	st.global.u32 	[%rd182+8], %r342;
	st.global.u8 	[%rd183+2], %rs9;
	st.global.u64 	[%rd179+24], %rd180;
	st.global.u32 	[%rd182+12], %r342;
	st.global.u8 	[%rd183+3], %rs9;
	st.global.u64 	[%rd179+32], %rd180;
	st.global.u32 	[%rd182+16], %r342;
	st.global.u8 	[%rd183+4], %rs9;
	st.global.u64 	[%rd179+40], %rd180;
	st.global.u32 	[%rd182+20], %r342;
	st.global.u8 	[%rd183+5], %rs9;
	st.global.u64 	[%rd179+48], %rd180;
	st.global.u32 	[%rd182+24], %r342;
	st.global.u8 	[%rd183+6], %rs9;
	st.global.u64 	[%rd179+56], %rd180;
	st.global.u32 	[%rd182+28], %r342;
	st.global.u8 	[%rd183+7], %rs9;
	add.s32 	%r537, %r537, 8;
	and.b32  	%r539, %r311, 2147483640;
	setp.ne.s32 	%p44, %r537, %r539;
	@%p44 bra 	$L__BB1_45;
$L__BB1_46:
	setp.eq.s32 	%p45, %r49, 0;
	@%p45 bra 	$L__BB1_54;
	add.s32 	%r343, %r49, -1;
	setp.lt.u32 	%p46, %r343, 3;
	@%p46 bra 	$L__BB1_49;
	cvt.u64.u32 	%rd184, %r539;
	mul.wide.u32 	%rd185, %r539, 8;
	add.s64 	%rd186, %rd9, %rd185;
	mov.b64 	%rd187, 4000000000000000000;
	st.global.u64 	[%rd186], %rd187;
	mul.wide.u32 	%rd188, %r539, 4;
	add.s64 	%rd189, %rd10, %rd188;
	mov.b32 	%r344, -1;
	st.global.u32 	[%rd189], %r344;
	add.s64 	%rd190, %rd11, %rd184;
	mov.b16 	%rs10, 0;
	st.global.u8 	[%rd190], %rs10;
	st.global.u64 	[%rd186+8], %rd187;
	st.global.u32 	[%rd189+4], %r344;
	st.global.u8 	[%rd190+1], %rs10;
	st.global.u64 	[%rd186+16], %rd187;
	st.global.u32 	[%rd189+8], %r344;
	st.global.u8 	[%rd190+2], %rs10;
	st.global.u64 	[%rd186+24], %rd187;
	st.global.u32 	[%rd189+12], %r344;
	st.global.u8 	[%rd190+3], %rs10;
	add.s32 	%r539, %r539, 4;
$L__BB1_49:
	setp.eq.s32 	%p47, %r50, 0;
	@%p47 bra 	$L__BB1_54;
	setp.eq.s32 	%p48, %r50, 1;
	@%p48 bra 	$L__BB1_52;
	cvt.u64.u32 	%rd191, %r539;
	mul.wide.u32 	%rd192, %r539, 8;
	add.s64 	%rd193, %rd9, %rd192;
	mov.b64 	%rd194, 4000000000000000000;
	st.global.u64 	[%rd193], %rd194;
	mul.wide.u32 	%rd195, %r539, 4;
	add.s64 	%rd196, %rd10, %rd195;
	mov.b32 	%r345, -1;
	st.global.u32 	[%rd196], %r345;
	add.s64 	%rd197, %rd11, %rd191;
	mov.b16 	%rs11, 0;
	st.global.u8 	[%rd197], %rs11;
	st.global.u64 	[%rd193+8], %rd194;
	st.global.u32 	[%rd196+4], %r345;
	st.global.u8 	[%rd197+1], %rs11;
	add.s32 	%r539, %r539, 2;
$L__BB1_52:
	and.b32  	%r346, %r311, 1;
	setp.eq.b32 	%p49, %r346, 1;
	not.pred 	%p50, %p49;
	@%p50 bra 	$L__BB1_54;
	cvt.u64.u32 	%rd198, %r539;
	mul.wide.u32 	%rd199, %r539, 8;
	add.s64 	%rd200, %rd9, %rd199;
	mov.b64 	%rd201, 4000000000000000000;
	st.global.u64 	[%rd200], %rd201;
	mul.wide.u32 	%rd202, %r539, 4;
	add.s64 	%rd203, %rd10, %rd202;
	mov.b32 	%r347, -1;
	st.global.u32 	[%rd203], %r347;
	add.s64 	%rd204, %rd11, %rd198;
	mov.b16 	%rs12, 0;
	st.global.u8 	[%rd204], %rs12;
$L__BB1_54:
	mul.wide.s32 	%rd205, %r597, 8;
	add.s64 	%rd206, %rd9, %rd205;
	mov.b64 	%rd207, 0;
	st.global.u64 	[%rd206], %rd207;
	mov.b32 	%r541, 0;
$L__BB1_55:
	setp.lt.u32 	%p51, %r48, 3;
	mov.b32 	%r544, -1;
	mov.b64 	%rd544, 4000000000000000000;
	mov.b32 	%r549, 0;
	@%p51 bra 	$L__BB1_66;
	mov.b32 	%r544, -1;
	mov.b64 	%rd544, 4000000000000000000;
	mov.b32 	%r542, 0;
$L__BB1_57:
	cvt.u64.u32 	%rd211, %r542;
	add.s64 	%rd22, %rd11, %rd211;
	ld.global.u8 	%rs13, [%rd22];
	setp.ne.s16 	%p52, %rs13, 0;
	mul.wide.u32 	%rd212, %r542, 8;
	add.s64 	%rd23, %rd9, %rd212;
	@%p52 bra 	$L__BB1_59;
	ld.global.u64 	%rd213, [%rd23];
	setp.lt.s64 	%p53, %rd213, %rd544;
	selp.b32 	%r544, %r542, %r544, %p53;
	min.s64 	%rd544, %rd213, %rd544;
$L__BB1_59:
	ld.global.u8 	%rs14, [%rd22+1];
	setp.ne.s16 	%p54, %rs14, 0;
	@%p54 bra 	$L__BB1_61;
	add.s32 	%r354, %r542, 1;
	ld.global.u64 	%rd214, [%rd23+8];
	setp.lt.s64 	%p55, %rd214, %rd544;
	selp.b32 	%r544, %r354, %r544, %p55;
	min.s64 	%rd544, %rd214, %rd544;
$L__BB1_61:
	ld.global.u8 	%rs15, [%rd22+2];
	setp.ne.s16 	%p56, %rs15, 0;
	@%p56 bra 	$L__BB1_63;
	add.s32 	%r355, %r542, 2;
	ld.global.u64 	%rd215, [%rd23+16];
	setp.lt.s64 	%p57, %rd215, %rd544;
	selp.b32 	%r544, %r355, %r544, %p57;
	min.s64 	%rd544, %rd215, %rd544;
$L__BB1_63:
	ld.global.u8 	%rs16, [%rd22+3];
	setp.ne.s16 	%p58, %rs16, 0;
	@%p58 bra 	$L__BB1_65;
	add.s32 	%r356, %r542, 3;
	ld.global.u64 	%rd216, [%rd23+24];
	setp.lt.s64 	%p59, %rd216, %rd544;
	selp.b32 	%r544, %r356, %r544, %p59;
	min.s64 	%rd544, %rd216, %rd544;
$L__BB1_65:
	add.s32 	%r542, %r542, 4;
	setp.ne.s32 	%p60, %r542, %r51;
	mov.u32 	%r549, %r51;
	@%p60 bra 	$L__BB1_57;
$L__BB1_66:
	setp.eq.s32 	%p61, %r50, 0;
	@%p61 bra 	$L__BB1_75;
	cvt.u64.u32 	%rd217, %r549;
	add.s64 	%rd34, %rd11, %rd217;
	ld.global.u8 	%rs17, [%rd34];
	setp.ne.s16 	%p62, %rs17, 0;
	mul.wide.u32 	%rd218, %r549, 8;
	add.s64 	%rd35, %rd9, %rd218;
	@%p62 bra 	$L__BB1_69;
	ld.global.u64 	%rd219, [%rd35];
	setp.lt.s64 	%p63, %rd219, %rd544;
	selp.b32 	%r544, %r549, %r544, %p63;
	min.s64 	%rd544, %rd219, %rd544;
$L__BB1_69:
	setp.eq.s32 	%p64, %r50, 1;
	@%p64 bra 	$L__BB1_75;
	ld.global.u8 	%rs18, [%rd34+1];
	setp.ne.s16 	%p65, %rs18, 0;
	@%p65 bra 	$L__BB1_72;
	ld.global.u64 	%rd220, [%rd35+8];
	setp.lt.s64 	%p66, %rd220, %rd544;
	add.s32 	%r357, %r549, 1;
	selp.b32 	%r544, %r357, %r544, %p66;
	min.s64 	%rd544, %rd220, %rd544;
$L__BB1_72:
	setp.eq.s32 	%p67, %r50, 2;
	@%p67 bra 	$L__BB1_75;
	ld.global.u8 	%rs19, [%rd34+2];
	setp.ne.s16 	%p68, %rs19, 0;
	@%p68 bra 	$L__BB1_75;
	ld.global.u64 	%rd221, [%rd35+16];
	setp.lt.s64 	%p69, %rd221, %rd544;
	add.s32 	%r358, %r549, 2;
	selp.b32 	%r544, %r358, %r544, %p69;
	min.s64 	%rd544, %rd221, %rd544;
$L__BB1_75:
	setp.eq.s64 	%p70, %rd544, 4000000000000000000;
	setp.eq.s32 	%p71, %r544, -1;
	or.pred  	%p72, %p71, %p70;
	@%p72 bra 	$L__BB1_83;
	cvt.s64.s32 	%rd222, %r544;
	add.s64 	%rd223, %rd11, %rd222;
	mov.b16 	%rs20, 1;
	st.global.u8 	[%rd223], %rs20;
	mul.wide.s32 	%rd224, %r544, 4;
	add.s64 	%rd225, %rd6, %rd224;
	ld.global.u32 	%r554, [%rd225];
	add.s64 	%rd226, %rd5, %rd224;
	ld.global.u32 	%r86, [%rd226];
	setp.lt.s32 	%p73, %r86, 1;
	@%p73 bra 	$L__BB1_81;
	mul.wide.s32 	%rd227, %r544, 8;
	add.s64 	%rd42, %rd9, %rd227;
	add.s32 	%r87, %r86, %r554;
$L__BB1_78:
	mul.wide.s32 	%rd228, %r554, 4;
	add.s64 	%rd229, %rd4, %rd228;
	ld.global.u32 	%r89, [%rd229];
	add.s64 	%rd230, %rd3, %rd228;
	ld.global.s32 	%rd231, [%rd230];
	ld.global.u64 	%rd232, [%rd42];
	add.s64 	%rd43, %rd232, %rd231;
	mul.wide.s32 	%rd233, %r89, 8;
	add.s64 	%rd44, %rd9, %rd233;
	ld.global.u64 	%rd234, [%rd44];
	setp.ge.s64 	%p74, %rd43, %rd234;
	@%p74 bra 	$L__BB1_80;
	st.global.u64 	[%rd44], %rd43;
	mul.wide.s32 	%rd235, %r89, 4;
	add.s64 	%rd236, %rd10, %rd235;
	st.global.u32 	[%rd236], %r544;
$L__BB1_80:
	add.s32 	%r554, %r554, 1;
	setp.lt.s32 	%p75, %r554, %r87;
	@%p75 bra 	$L__BB1_78;
$L__BB1_81:
	add.s32 	%r541, %r541, 1;
	setp.eq.s32 	%p76, %r541, %r311;
	@%p76 bra 	$L__BB1_83;
	bra.uni 	$L__BB1_55;
$L__BB1_82:
	mul.wide.s32 	%rd174, %r597, 8;
	add.s64 	%rd175, %rd9, %rd174;
	mov.b64 	%rd176, 0;
	st.global.u64 	[%rd175], %rd176;
$L__BB1_83:
	setp.lt.u32 	%p77, %r312, 4;
	mov.b64 	%rd555, 4000000000000000000;
	mov.b32 	%r561, -1;
	mov.b32 	%r568, 0;
	mov.u32 	%r560, %r561;
	@%p77 bra 	$L__BB1_98;
	mov.b64 	%rd555, 4000000000000000000;
	mov.b32 	%r561, -1;
	mov.b32 	%r555, 0;
$L__BB1_85:
	cvt.u64.u32 	%rd239, %r555;
	add.s64 	%rd46, %rd13, %rd239;
	ld.global.u8 	%rs21, [%rd46];
	setp.ne.s16 	%p78, %rs21, 0;
	mul.wide.u32 	%rd240, %r555, 4;
	add.s64 	%rd47, %rd2, %rd240;
	add.s64 	%rd48, %rd1, %rd240;
	@%p78 bra 	$L__BB1_88;
	ld.global.u32 	%r95, [%rd47];
	atom.global.or.b32 	%r364, [%rd48], 0;
	setp.lt.s32 	%p79, %r364, 1;
	@%p79 bra 	$L__BB1_88;
	mul.wide.s32 	%rd241, %r95, 8;
	add.s64 	%rd242, %rd9, %rd241;
	ld.global.u64 	%rd243, [%rd242];
	setp.lt.s64 	%p80, %rd243, %rd555;
	min.s64 	%rd555, %rd243, %rd555;
	selp.b32 	%r560, %r95, %r560, %p80;
	selp.b32 	%r561, %r555, %r561, %p80;
$L__BB1_88:
	ld.global.u8 	%rs22, [%rd46+1];
	setp.ne.s16 	%p81, %rs22, 0;
	@%p81 bra 	$L__BB1_91;
	ld.global.u32 	%r100, [%rd47+4];
	atom.global.or.b32 	%r365, [%rd48+4], 0;
	setp.lt.s32 	%p82, %r365, 1;
	@%p82 bra 	$L__BB1_91;
	mul.wide.s32 	%rd244, %r100, 8;
	add.s64 	%rd245, %rd9, %rd244;
	ld.global.u64 	%rd246, [%rd245];
	setp.lt.s64 	%p83, %rd246, %rd555;
	min.s64 	%rd555, %rd246, %rd555;
	selp.b32 	%r560, %r100, %r560, %p83;
	add.s32 	%r366, %r555, 1;
	selp.b32 	%r561, %r366, %r561, %p83;
$L__BB1_91:
	ld.global.u8 	%rs23, [%rd46+2];
	setp.ne.s16 	%p84, %rs23, 0;
	@%p84 bra 	$L__BB1_94;
	ld.global.u32 	%r105, [%rd47+8];
	atom.global.or.b32 	%r367, [%rd48+8], 0;
	setp.lt.s32 	%p85, %r367, 1;
	@%p85 bra 	$L__BB1_94;
	mul.wide.s32 	%rd247, %r105, 8;
	add.s64 	%rd248, %rd9, %rd247;
	ld.global.u64 	%rd249, [%rd248];
	setp.lt.s64 	%p86, %rd249, %rd555;
	min.s64 	%rd555, %rd249, %rd555;
	selp.b32 	%r560, %r105, %r560, %p86;
	add.s32 	%r368, %r555, 2;
	selp.b32 	%r561, %r368, %r561, %p86;
$L__BB1_94:
	ld.global.u8 	%rs24, [%rd46+3];
	setp.ne.s16 	%p87, %rs24, 0;
	@%p87 bra 	$L__BB1_97;
	ld.global.u32 	%r110, [%rd47+12];
	atom.global.or.b32 	%r369, [%rd48+12], 0;
	setp.lt.s32 	%p88, %r369, 1;
	@%p88 bra 	$L__BB1_97;
	mul.wide.s32 	%rd250, %r110, 8;
	add.s64 	%rd251, %rd9, %rd250;
	ld.global.u64 	%rd252, [%rd251];
	setp.lt.s64 	%p89, %rd252, %rd555;
	min.s64 	%rd555, %rd252, %rd555;
	selp.b32 	%r560, %r110, %r560, %p89;
	add.s32 	%r370, %r555, 3;
	selp.b32 	%r561, %r370, %r561, %p89;
$L__BB1_97:
	add.s32 	%r555, %r555, 4;
	and.b32  	%r568, %r312, 2147483644;
	setp.ne.s32 	%p90, %r555, %r568;
	@%p90 bra 	$L__BB1_85;
$L__BB1_98:
	setp.eq.s32 	%p91, %r52, 0;
	@%p91 bra 	$L__BB1_110;
	cvt.u64.u32 	%rd253, %r568;
	add.s64 	%rd58, %rd13, %rd253;
	ld.global.u8 	%rs25, [%rd58];
	setp.ne.s16 	%p92, %rs25, 0;
	mul.wide.u32 	%rd254, %r568, 4;
	add.s64 	%rd59, %rd2, %rd254;
	add.s64 	%rd60, %rd1, %rd254;
	@%p92 bra 	$L__BB1_102;
	ld.global.u32 	%r122, [%rd59];
	atom.global.or.b32 	%r371, [%rd60], 0;
	setp.lt.s32 	%p93, %r371, 1;
	@%p93 bra 	$L__BB1_102;
	mul.wide.s32 	%rd255, %r122, 8;
	add.s64 	%rd256, %rd9, %rd255;
	ld.global.u64 	%rd257, [%rd256];
	setp.lt.s64 	%p94, %rd257, %rd555;
	min.s64 	%rd555, %rd257, %rd555;
	selp.b32 	%r560, %r122, %r560, %p94;
	selp.b32 	%r561, %r568, %r561, %p94;
$L__BB1_102:
	setp.eq.s32 	%p95, %r52, 1;
	@%p95 bra 	$L__BB1_110;
	ld.global.u8 	%rs26, [%rd58+1];
	setp.ne.s16 	%p96, %rs26, 0;
	@%p96 bra 	$L__BB1_106;
	ld.global.u32 	%r127, [%rd59+4];
	atom.global.or.b32 	%r372, [%rd60+4], 0;
	setp.lt.s32 	%p97, %r372, 1;
	@%p97 bra 	$L__BB1_106;
	mul.wide.s32 	%rd258, %r127, 8;
	add.s64 	%rd259, %rd9, %rd258;
	ld.global.u64 	%rd260, [%rd259];
	setp.lt.s64 	%p98, %rd260, %rd555;
	min.s64 	%rd555, %rd260, %rd555;
	selp.b32 	%r560, %r127, %r560, %p98;
	add.s32 	%r373, %r568, 1;
	selp.b32 	%r561, %r373, %r561, %p98;
$L__BB1_106:
	setp.eq.s32 	%p99, %r52, 2;
	@%p99 bra 	$L__BB1_110;
	ld.global.u8 	%rs27, [%rd58+2];
	setp.ne.s16 	%p100, %rs27, 0;
	@%p100 bra 	$L__BB1_110;
	ld.global.u32 	%r132, [%rd59+8];
	atom.global.or.b32 	%r374, [%rd60+8], 0;
	setp.lt.s32 	%p101, %r374, 1;
	@%p101 bra 	$L__BB1_110;
	mul.wide.s32 	%rd261, %r132, 8;
	add.s64 	%rd262, %rd9, %rd261;
	ld.global.u64 	%rd263, [%rd262];
	setp.lt.s64 	%p102, %rd263, %rd555;
	selp.b32 	%r560, %r132, %r560, %p102;
	add.s32 	%r375, %r568, 2;
	selp.b32 	%r561, %r375, %r561, %p102;
$L__BB1_110:
	setp.lt.s32 	%p103, %r561, 0;
	@%p103 bra 	$L__BB1_177;
	cvt.u64.u32 	%rd264, %r561;
	add.s64 	%rd265, %rd13, %rd264;
	mov.b16 	%rs28, 1;
	st.global.u8 	[%rd265], %rs28;
	add.s32 	%r534, %r534, 1;
	setp.eq.s32 	%p104, %r560, -1;
	mov.b32 	%r579, 0;
	@%p104 bra 	$L__BB1_115;
	mov.b32 	%r578, 0;
	mov.u32 	%r577, %r560;
$L__BB1_113:
	add.s32 	%r579, %r578, 1;
	mul.wide.u32 	%rd266, %r578, 4;
	add.s64 	%rd267, %rd12, %rd266;
	st.global.u32 	[%rd267], %r577;
	setp.eq.s32 	%p105, %r577, %r597;
	@%p105 bra 	$L__BB1_115;
	mul.wide.s32 	%rd268, %r577, 4;
	add.s64 	%rd269, %rd10, %rd268;
	ld.global.u32 	%r577, [%rd269];
	setp.ne.s32 	%p106, %r577, -1;
	mov.u32 	%r578, %r579;
	@%p106 bra 	$L__BB1_113;
$L__BB1_115:
	mul.wide.s32 	%rd270, %r579, 4;
	add.s64 	%rd65, %rd12, %rd270;
	ld.global.u32 	%r378, [%rd65+-4];
	setp.ne.s32 	%p107, %r378, %r597;
	@%p107 bra 	$L__BB1_177;
	setp.lt.s32 	%p108, %r579, 2;
	@%p108 bra 	$L__BB1_121;
	add.s32 	%r581, %r579, -2;
$L__BB1_118:
	mul.wide.u32 	%rd271, %r581, 4;
	add.s64 	%rd272, %rd12, %rd271;
	ld.global.u32 	%r150, [%rd272];
	mov.b32 	%r583, 0;
$L__BB1_119:
	mul.wide.u32 	%rd273, %r583, 4;
	add.s64 	%rd274, %rd2, %rd273;
	ld.global.u32 	%r152, [%rd274];
	setp.ne.s32 	%p109, %r152, %r150;
	add.s32 	%r583, %r583, 1;
	setp.ne.s32 	%p110, %r583, %r312;
	and.pred  	%p111, %p109, %p110;
	@%p111 bra 	$L__BB1_119;
	setp.eq.s32 	%p113, %r598, -1;
	selp.b32 	%r380, %r150, %r598, %p113;
	selp.b32 	%r598, %r380, %r598, %p109;
	add.s32 	%r155, %r581, -1;
	setp.eq.s32 	%p114, %r581, 0;
	mov.u32 	%r581, %r155;
	@%p114 bra 	$L__BB1_121;
	bra.uni 	$L__BB1_118;
$L__BB1_121:
	shr.u32 	%r381, %r579, 31;
	add.s32 	%r382, %r579, %r381;
	shr.s32 	%r145, %r382, 1;
	@%p108 bra 	$L__BB1_132;
	add.s32 	%r384, %r145, -1;
	and.b32  	%r146, %r145, 3;
	setp.lt.u32 	%p116, %r384, 3;
	mov.b32 	%r584, 0;
	@%p116 bra 	$L__BB1_125;
	and.b32  	%r584, %r145, 1073741820;
	mov.b32 	%r585, 0;
$L__BB1_124:
	mul.wide.u32 	%rd275, %r585, 4;
	add.s64 	%rd276, %rd12, %rd275;
	ld.global.u32 	%r386, [%rd276];
	mul.wide.s32 	%rd277, %r585, 4;
	xor.b64  	%rd278, %rd277, -4;
	add.s64 	%rd279, %rd65, %rd278;
	ld.global.u32 	%r387, [%rd279];
	st.global.u32 	[%rd276], %r387;
	st.global.u32 	[%rd279], %r386;
	ld.global.u32 	%r388, [%rd276+4];
	ld.global.u32 	%r389, [%rd279+-4];
	st.global.u32 	[%rd276+4], %r389;
	st.global.u32 	[%rd279+-4], %r388;
	ld.global.u32 	%r390, [%rd276+8];
	ld.global.u32 	%r391, [%rd279+-8];
	st.global.u32 	[%rd276+8], %r391;
	st.global.u32 	[%rd279+-8], %r390;
	ld.global.u32 	%r392, [%rd276+12];
	ld.global.u32 	%r393, [%rd279+-12];
	st.global.u32 	[%rd276+12], %r393;
	st.global.u32 	[%rd279+-12], %r392;
	add.s32 	%r585, %r585, 4;
	setp.eq.s32 	%p117, %r585, %r584;
	@%p117 bra 	$L__BB1_125;
	bra.uni 	$L__BB1_124;
$L__BB1_125:
	setp.eq.s32 	%p118, %r146, 0;
	@%p118 bra 	$L__BB1_129;
	mul.wide.u32 	%rd280, %r584, 4;
	add.s64 	%rd66, %rd12, %rd280;
	ld.global.u32 	%r394, [%rd66];
	xor.b64  	%rd281, %rd280, -4;
	add.s64 	%rd67, %rd65, %rd281;
	ld.global.u32 	%r395, [%rd67];
	st.global.u32 	[%rd66], %r395;
	st.global.u32 	[%rd67], %r394;
	setp.eq.s32 	%p119, %r146, 1;
	@%p119 bra 	$L__BB1_129;
	ld.global.u32 	%r396, [%rd66+4];
	ld.global.u32 	%r397, [%rd67+-4];
	st.global.u32 	[%rd66+4], %r397;
	st.global.u32 	[%rd67+-4], %r396;
	setp.eq.s32 	%p120, %r146, 2;
	@%p120 bra 	$L__BB1_129;
	ld.global.u32 	%r398, [%rd66+8];
	ld.global.u32 	%r399, [%rd67+-8];
	st.global.u32 	[%rd66+8], %r399;
	st.global.u32 	[%rd67+-8], %r398;
$L__BB1_129:
	mov.b32 	%r586, 1;
$L__BB1_130:
	ld.global.u32 	%r160, [%rd18+64000];
	setp.gt.s32 	%p121, %r160, 9999;
	@%p121 bra 	$L__BB1_132;
	mul.wide.u32 	%rd282, %r586, 4;
	add.s64 	%rd283, %rd12, %rd282;
	ld.global.u32 	%r401, [%rd283];
	add.s32 	%r402, %r160, 1;
	st.global.u32 	[%rd18+64000], %r402;
	mul.wide.s32 	%rd284, %r160, 4;
	add.s64 	%rd285, %rd18, %rd284;
	st.global.u32 	[%rd285], %r401;
	add.s32 	%r586, %r586, 1;
	setp.ne.s32 	%p122, %r586, %r579;
	@%p122 bra 	$L__BB1_130;
$L__BB1_132:
	ld.global.u32 	%r593, [%rd12];
	mov.b32 	%r594, -1;
	@%p108 bra 	$L__BB1_144;
	mov.b64 	%rd561, 0;
	mov.b32 	%r594, -1;
	mov.b32 	%r587, 1;
$L__BB1_134:
	mul.wide.u32 	%rd288, %r587, 4;
	add.s64 	%rd289, %rd12, %rd288;
	ld.global.u32 	%r166, [%rd289];
	mul.wide.s32 	%rd290, %r593, 4;
	add.s64 	%rd291, %rd6, %rd290;
	ld.global.u32 	%r590, [%rd291];
	add.s64 	%rd292, %rd5, %rd290;
	ld.global.u32 	%r168, [%rd292];
	setp.lt.s32 	%p124, %r168, 1;
	mov.b64 	%rd562, -1;
	@%p124 bra 	$L__BB1_139;
	add.s32 	%r169, %r168, %r590;
	bra.uni 	$L__BB1_137;
$L__BB1_136:
	add.s32 	%r590, %r590, 1;
	setp.ge.s32 	%p126, %r590, %r169;
	@%p126 bra 	$L__BB1_139;
$L__BB1_137:
	mul.wide.s32 	%rd293, %r590, 4;
	add.s64 	%rd294, %rd4, %rd293;
	ld.global.u32 	%r406, [%rd294];
	setp.ne.s32 	%p125, %r406, %r166;
	@%p125 bra 	$L__BB1_136;
	mul.wide.s32 	%rd296, %r590, 4;
	add.s64 	%rd297, %rd3, %rd296;
	ld.global.s32 	%rd562, [%rd297];
$L__BB1_139:
	ld.param.u32 	%r514, [_Z14evacuateKernelPiS_S_S_S_S_iiiiS_S_S_S_P16EvacuationResultPxS_PbS_S3_S_S3_S_S2__param_9];
	add.s64 	%rd561, %rd562, %rd561;
	cvt.s64.s32 	%rd298, %r514;
	setp.gt.s64 	%p127, %rd561, %rd298;
	@%p127 bra 	$L__BB1_144;
	mov.b32 	%r591, 0;
	bra.uni 	$L__BB1_142;
$L__BB1_141:
	add.s32 	%r591, %r591, 1;
	setp.eq.s32 	%p129, %r591, %r312;
	mov.u32 	%r592, %r166;
	@%p129 bra 	$L__BB1_143;
$L__BB1_142:
	mul.wide.u32 	%rd299, %r591, 4;
	add.s64 	%rd300, %rd2, %rd299;
	ld.global.u32 	%r408, [%rd300];
	setp.ne.s32 	%p128, %r408, %r166;
	mov.u32 	%r592, %r594;
	@%p128 bra 	$L__BB1_141;
$L__BB1_143:
	add.s32 	%r587, %r587, 1;
	setp.ne.s32 	%p130, %r587, %r579;
	mov.u32 	%r594, %r592;
	mov.u32 	%r593, %r166;
	@%p130 bra 	$L__BB1_134;
$L__BB1_144:
	setp.eq.s32 	%p131, %r593, %r560;
	setp.lt.s64 	%p132, %rd565, 1;
	or.pred  	%p133, %p131, %p132;
	mul.wide.u32 	%rd301, %r561, 4;
	add.s64 	%rd72, %rd1, %rd301;
	@%p133 bra 	$L__BB1_150;
	setp.eq.s32 	%p134, %r594, -1;
	@%p134 bra 	$L__BB1_148;
	ld.global.u32 	%r178, [%rd18+64004];
	setp.gt.s32 	%p135, %r178, 999;
	mov.b64 	%rd563, 0;
	@%p135 bra 	$L__BB1_170;
	cvt.s64.s32 	%rd304, %r594;
	mul.wide.s32 	%rd305, %r178, 24;
	add.s64 	%rd306, %rd18, %rd305;
	st.global.u64 	[%rd306+40000], %rd304;
	ld.global.u32 	%r409, [%rd18+64004];
	mul.wide.s32 	%rd307, %r409, 24;
	add.s64 	%rd308, %rd18, %rd307;
	mov.b64 	%rd563, 0;
	st.global.u64 	[%rd308+40008], %rd563;
	st.global.u64 	[%rd308+40016], %rd565;
	add.s32 	%r410, %r409, 1;
	st.global.u32 	[%rd18+64004], %r410;
	bra.uni 	$L__BB1_170;
$L__BB1_148:
	ld.global.u32 	%r179, [%rd18+64004];
	setp.gt.s32 	%p136, %r179, 999;
	mov.b64 	%rd563, 0;
	@%p136 bra 	$L__BB1_170;
	cvt.s64.s32 	%rd311, %r593;
	mul.wide.s32 	%rd312, %r179, 24;
	add.s64 	%rd313, %rd18, %rd312;
	st.global.u64 	[%rd313+40000], %rd311;
	ld.global.u32 	%r411, [%rd18+64004];
	mul.wide.s32 	%rd314, %r411, 24;
	add.s64 	%rd315, %rd18, %rd314;
	mov.b64 	%rd563, 0;
	st.global.u64 	[%rd315+40008], %rd563;
	st.global.u64 	[%rd315+40016], %rd565;
	add.s32 	%r412, %r411, 1;
	st.global.u32 	[%rd18+64004], %r412;
	bra.uni 	$L__BB1_170;
$L__BB1_150:
	setp.ne.s32 	%p137, %r593, %r560;
	not.pred 	%p138, %p231;
	or.pred  	%p139, %p137, %p138;
	mov.u64 	%rd563, %rd565;
	@%p139 bra 	$L__BB1_170;
$L__BB1_151:
	atom.global.or.b32 	%r180, [%rd72], 0;
	cvt.s64.s32 	%rd316, %r180;
	min.s64 	%rd73, %rd565, %rd316;
	cvt.u32.u64 	%r181, %rd73;
	setp.lt.s32 	%p140, %r181, 1;
	@%p140 bra 	$L__BB1_153;
	sub.s32 	%r413, %r180, %r181;
	atom.relaxed.global.cas.b32 	%r414, [%rd72], %r180, %r413;
	setp.ne.s32 	%p141, %r414, %r180;
	@%p141 bra 	$L__BB1_151;
$L__BB1_153:
	cvt.s64.s32 	%rd317, %rd73;
	sub.s64 	%rd74, %rd565, %rd317;
	@%p140 bra 	$L__BB1_156;
	ld.global.u32 	%r182, [%rd18+64004];
	setp.gt.s32 	%p143, %r182, 999;
	@%p143 bra 	$L__BB1_156;
	cvt.s64.s32 	%rd318, %r560;
	mul.wide.s32 	%rd319, %r182, 24;
	add.s64 	%rd320, %rd18, %rd319;
	st.global.u64 	[%rd320+40000], %rd318;
	ld.global.u32 	%r415, [%rd18+64004];
	mul.wide.s32 	%rd321, %r415, 24;
	add.s64 	%rd322, %rd18, %rd321;
	mov.b64 	%rd323, 0;
	st.global.u64 	[%rd322+40008], %rd323;
	and.b64  	%rd324, %rd73, 2147483647;
	st.global.u64 	[%rd322+40016], %rd324;
	add.s32 	%r416, %r415, 1;
	st.global.u32 	[%rd18+64004], %r416;
$L__BB1_156:
	setp.lt.s64 	%p144, %rd74, 1;
	mov.u64 	%rd563, %rd74;
	@%p144 bra 	$L__BB1_170;
	setp.ne.s32 	%p145, %r594, -1;
	@%p145 bra 	$L__BB1_161;
	ld.global.u32 	%r183, [%rd18+64000];
	setp.lt.s32 	%p147, %r183, 1;
	@%p147 bra 	$L__BB1_166;
	mov.b32 	%r595, 0;
$L__BB1_160:
	mul.wide.u32 	%rd332, %r595, 4;
	add.s64 	%rd333, %rd18, %rd332;
	ld.global.u32 	%r186, [%rd333];
	mov.b32 	%r596, 0;
	bra.uni 	$L__BB1_164;
$L__BB1_161:
	ld.global.u32 	%r184, [%rd18+64004];
	setp.gt.s32 	%p146, %r184, 999;
	mov.b64 	%rd563, 0;
	@%p146 bra 	$L__BB1_170;
	cvt.s64.s32 	%rd327, %r594;
	mul.wide.s32 	%rd328, %r184, 24;
	add.s64 	%rd329, %rd18, %rd328;
	st.global.u64 	[%rd329+40000], %rd327;
	ld.global.u32 	%r417, [%rd18+64004];
	mul.wide.s32 	%rd330, %r417, 24;
	add.s64 	%rd331, %rd18, %rd330;
	mov.b64 	%rd563, 0;
	st.global.u64 	[%rd331+40008], %rd563;
	st.global.u64 	[%rd331+40016], %rd74;
	add.s32 	%r418, %r417, 1;
	st.global.u32 	[%rd18+64004], %r418;
	bra.uni 	$L__BB1_170;
$L__BB1_163:
	add.s32 	%r596, %r596, 1;
	setp.eq.s32 	%p149, %r596, %r312;
	@%p149 bra 	$L__BB1_168;
$L__BB1_164:
	cvt.s64.s32 	%rd75, %r186;
	mul.wide.u32 	%rd334, %r596, 4;
	add.s64 	%rd335, %rd2, %rd334;
	ld.global.u32 	%r421, [%rd335];
	setp.eq.s32 	%p148, %r421, %r186;
	@%p148 bra 	$L__BB1_165;
	bra.uni 	$L__BB1_163;
$L__BB1_165:
	add.s32 	%r595, %r595, 1;
	setp.lt.s32 	%p151, %r595, %r183;
	@%p151 bra 	$L__BB1_160;
$L__BB1_166:
	ld.global.u32 	%r191, [%rd18+64004];
	setp.gt.s32 	%p152, %r191, 999;
	mov.b64 	%rd563, 0;
	@%p152 bra 	$L__BB1_170;
	cvt.s64.s32 	%rd343, %r560;
	mul.wide.s32 	%rd344, %r191, 24;
	add.s64 	%rd345, %rd18, %rd344;
	st.global.u64 	[%rd345+40000], %rd343;
	ld.global.u32 	%r424, [%rd18+64004];
	mul.wide.s32 	%rd346, %r424, 24;
	add.s64 	%rd347, %rd18, %rd346;
	mov.b64 	%rd563, 0;
	st.global.u64 	[%rd347+40008], %rd563;
	st.global.u64 	[%rd347+40016], %rd74;
	add.s32 	%r425, %r424, 1;
	st.global.u32 	[%rd18+64004], %r425;
	bra.uni 	$L__BB1_170;
$L__BB1_168:
	ld.global.u32 	%r189, [%rd18+64004];
	setp.gt.s32 	%p150, %r189, 999;
	@%p150 bra 	$L__BB1_165;
	mul.wide.s32 	%rd337, %r189, 24;
	add.s64 	%rd338, %rd18, %rd337;
	st.global.u64 	[%rd338+40000], %rd75;
	ld.global.u32 	%r422, [%rd18+64004];
	mul.wide.s32 	%rd339, %r422, 24;
	add.s64 	%rd340, %rd18, %rd339;
	mov.b64 	%rd563, 0;
	st.global.u64 	[%rd340+40008], %rd563;
	st.global.u64 	[%rd340+40016], %rd74;
	add.s32 	%r423, %r422, 1;
	st.global.u32 	[%rd18+64004], %r423;
$L__BB1_170:
	not.pred 	%p153, %p230;
	@%p153 bra 	$L__BB1_176;
$L__BB1_171:
	atom.global.or.b32 	%r192, [%rd72], 0;
	cvt.s64.s32 	%rd348, %r192;
	min.s64 	%rd77, %rd566, %rd348;
	cvt.u32.u64 	%r193, %rd77;
	setp.lt.s32 	%p154, %r193, 1;
	@%p154 bra 	$L__BB1_173;
	sub.s32 	%r426, %r192, %r193;
	atom.relaxed.global.cas.b32 	%r427, [%rd72], %r192, %r426;
	setp.ne.s32 	%p155, %r427, %r192;
	@%p155 bra 	$L__BB1_171;
$L__BB1_173:
	cvt.s64.s32 	%rd349, %rd77;
	sub.s64 	%rd566, %rd566, %rd349;
	@%p154 bra 	$L__BB1_176;
	ld.global.u32 	%r194, [%rd18+64004];
	setp.gt.s32 	%p157, %r194, 999;
	@%p157 bra 	$L__BB1_176;
	cvt.s64.s32 	%rd350, %r560;
	mul.wide.s32 	%rd351, %r194, 24;
	add.s64 	%rd352, %rd18, %rd351;
	st.global.u64 	[%rd352+40000], %rd350;
	and.b64  	%rd353, %rd77, 2147483647;
	ld.global.u32 	%r428, [%rd18+64004];
	mul.wide.s32 	%rd354, %r428, 24;
	add.s64 	%rd355, %rd18, %rd354;
	st.global.u64 	[%rd355+40008], %rd353;
	mov.b64 	%rd356, 0;
	st.global.u64 	[%rd355+40016], %rd356;
	add.s32 	%r429, %r428, 1;
	st.global.u32 	[%rd18+64004], %r429;
$L__BB1_176:
	setp.gt.s64 	%p230, %rd566, 0;
	setp.gt.s64 	%p231, %rd563, 0;
	or.pred  	%p158, %p230, %p231;
	setp.lt.s32 	%p159, %r534, %r312;
	and.pred  	%p160, %p158, %p159;
	mov.u32 	%r597, %r560;
	mov.u64 	%rd565, %rd563;
	@%p160 bra 	$L__BB1_41;
$L__BB1_177:
	not.pred 	%p161, %p231;
	@%p161 bra 	$L__BB1_203;
	ld.global.u32 	%r609, [%rd18];
	ld.global.u32 	%r198, [%rd18+64000];
	setp.lt.s32 	%p162, %r198, 2;
	mov.b32 	%r610, -1;
	@%p162 bra 	$L__BB1_199;
	ld.param.u32 	%r515, [_Z14evacuateKernelPiS_S_S_S_S_iiiiS_S_S_S_P16EvacuationResultPxS_PbS_S3_S_S3_S_S2__param_9];
	setp.gt.s32 	%p163, %r312, 0;
	cvt.s64.s32 	%rd82, %r515;
	@%p163 bra 	$L__BB1_183;
	mov.b64 	%rd569, 0;
	mov.b32 	%r610, -1;
	mov.b32 	%r605, 1;
$L__BB1_181:
	mul.wide.u32 	%rd359, %r605, 4;
	add.s64 	%rd360, %rd18, %rd359;
	ld.global.u32 	%r215, [%rd360];
	mul.wide.s32 	%rd361, %r609, 4;
	add.s64 	%rd362, %rd6, %rd361;
	ld.global.u32 	%r608, [%rd362];
	add.s64 	%rd363, %rd5, %rd361;
	ld.global.u32 	%r217, [%rd363];
	setp.lt.s32 	%p164, %r217, 1;
	mov.b64 	%rd570, -1;
	@%p164 bra 	$L__BB1_197;
	add.s32 	%r218, %r217, %r608;
	bra.uni 	$L__BB1_195;
$L__BB1_183:
	mov.b64 	%rd567, 0;
	mov.b32 	%r610, -1;
	mov.b32 	%r599, 1;
$L__BB1_184:
	mul.wide.u32 	%rd371, %r599, 4;
	add.s64 	%rd372, %rd18, %rd371;
	ld.global.u32 	%r202, [%rd372];
	mul.wide.s32 	%rd373, %r609, 4;
	add.s64 	%rd374, %rd6, %rd373;
	ld.global.u32 	%r602, [%rd374];
	add.s64 	%rd375, %rd5, %rd373;
	ld.global.u32 	%r204, [%rd375];
	setp.lt.s32 	%p169, %r204, 1;
	mov.b64 	%rd568, -1;
	@%p169 bra 	$L__BB1_189;
	add.s32 	%r205, %r204, %r602;
$L__BB1_186:
	mul.wide.s32 	%rd376, %r602, 4;
	add.s64 	%rd377, %rd4, %rd376;
	ld.global.u32 	%r436, [%rd377];
	setp.eq.s32 	%p170, %r436, %r202;
	@%p170 bra 	$L__BB1_188;
	add.s32 	%r602, %r602, 1;
	setp.lt.s32 	%p171, %r602, %r205;
	@%p171 bra 	$L__BB1_186;
	bra.uni 	$L__BB1_189;
$L__BB1_188:
	add.s64 	%rd380, %rd3, %rd376;
	ld.global.s32 	%rd568, [%rd380];
$L__BB1_189:
	add.s64 	%rd567, %rd568, %rd567;
	setp.gt.s64 	%p172, %rd567, %rd82;
	@%p172 bra 	$L__BB1_199;
	mov.b32 	%r603, 0;
$L__BB1_191:
	mul.wide.u32 	%rd381, %r603, 4;
	add.s64 	%rd382, %rd2, %rd381;
	ld.global.u32 	%r438, [%rd382];
	setp.eq.s32 	%p173, %r438, %r202;
	mov.u32 	%r604, %r610;
	@%p173 bra 	$L__BB1_193;
	add.s32 	%r603, %r603, 1;
	setp.ne.s32 	%p174, %r603, %r312;
	mov.u32 	%r604, %r202;
	@%p174 bra 	$L__BB1_191;
$L__BB1_193:
	add.s32 	%r599, %r599, 1;
	setp.lt.s32 	%p175, %r599, %r198;
	mov.u32 	%r610, %r604;
	mov.u32 	%r609, %r202;
	@%p175 bra 	$L__BB1_184;
	bra.uni 	$L__BB1_199;
$L__BB1_194:
	add.s32 	%r608, %r608, 1;
	setp.ge.s32 	%p166, %r608, %r218;
	@%p166 bra 	$L__BB1_197;
$L__BB1_195:
	mul.wide.s32 	%rd364, %r608, 4;
	add.s64 	%rd365, %rd4, %rd364;
	ld.global.u32 	%r433, [%rd365];
	setp.ne.s32 	%p165, %r433, %r215;
	@%p165 bra 	$L__BB1_194;
	add.s64 	%rd368, %rd3, %rd364;
	ld.global.s32 	%rd570, [%rd368];
$L__BB1_197:
	add.s64 	%rd569, %rd570, %rd569;
	setp.gt.s64 	%p167, %rd569, %rd82;
	@%p167 bra 	$L__BB1_199;
	add.s32 	%r605, %r605, 1;
	setp.lt.s32 	%p168, %r605, %r198;
	mov.u32 	%r610, %r215;
	mov.u32 	%r609, %r215;
	@%p168 bra 	$L__BB1_181;
$L__BB1_199:
	setp.eq.s32 	%p176, %r610, -1;
	ld.global.u32 	%r439, [%rd18+64004];
	setp.gt.s32 	%p177, %r439, 999;
	or.pred  	%p178, %p176, %p177;
	@%p178 bra 	$L__BB1_201;
	cvt.s64.s32 	%rd389, %r610;
	mul.wide.s32 	%rd390, %r439, 24;
	add.s64 	%rd391, %rd18, %rd390;
	st.global.u64 	[%rd391+40000], %rd389;
	ld.global.u32 	%r442, [%rd18+64004];
	mul.wide.s32 	%rd392, %r442, 24;
	add.s64 	%rd393, %rd18, %rd392;
	mov.b64 	%rd394, 0;
	st.global.u64 	[%rd393+40008], %rd394;
	st.global.u64 	[%rd393+40016], %rd565;
	add.s32 	%r443, %r442, 1;
	st.global.u32 	[%rd18+64004], %r443;
	bra.uni 	$L__BB1_203;
$L__BB1_201:
	setp.gt.s32 	%p179, %r439, 999;
	@%p179 bra 	$L__BB1_203;
	cvt.s64.s32 	%rd383, %r609;
	mul.wide.s32 	%rd384, %r439, 24;
	add.s64 	%rd385, %rd18, %rd384;
	st.global.u64 	[%rd385+40000], %rd383;
	ld.global.u32 	%r440, [%rd18+64004];
	mul.wide.s32 	%rd386, %r440, 24;
	add.s64 	%rd387, %rd18, %rd386;
	mov.b64 	%rd388, 0;
	st.global.u64 	[%rd387+40008], %rd388;
	st.global.u64 	[%rd387+40016], %rd565;
	add.s32 	%r441, %r440, 1;
	st.global.u32 	[%rd18+64004], %r441;
$L__BB1_203:
	not.pred 	%p180, %p230;
	@%p180 bra 	$L__BB1_222;
	setp.eq.s32 	%p181, %r598, -1;
	@%p181 bra 	$L__BB1_207;
	ld.global.u32 	%r225, [%rd18+64004];
	setp.gt.s32 	%p182, %r225, 999;
	@%p182 bra 	$L__BB1_207;
	cvt.s64.s32 	%rd395, %r598;
	mul.wide.s32 	%rd396, %r225, 24;
	add.s64 	%rd397, %rd18, %rd396;
	st.global.u64 	[%rd397+40000], %rd395;
	ld.global.u32 	%r444, [%rd18+64004];
	mul.wide.s32 	%rd398, %r444, 24;
	add.s64 	%rd399, %rd18, %rd398;
	st.global.u64 	[%rd399+40008], %rd566;
	mov.b64 	%rd400, 0;
	st.global.u64 	[%rd399+40016], %rd400;
	add.s32 	%r445, %r444, 1;
	st.global.u32 	[%rd18+64004], %r445;
	bra.uni 	$L__BB1_222;
$L__BB1_207:
	ld.global.u32 	%r226, [%rd18+64000];
	setp.lt.s32 	%p183, %r226, 1;
	@%p183 bra 	$L__BB1_220;
	setp.lt.s32 	%p184, %r312, 1;
	@%p184 bra 	$L__BB1_215;
	mov.b32 	%r611, 0;
$L__BB1_210:
	mul.wide.u32 	%rd403, %r611, 4;
	add.s64 	%rd404, %rd18, %rd403;
	ld.global.u32 	%r615, [%rd404];
	mov.b32 	%r612, 0;
$L__BB1_211:
	mul.wide.u32 	%rd405, %r612, 4;
	add.s64 	%rd406, %rd2, %rd405;
	ld.global.u32 	%r449, [%rd406];
	setp.eq.s32 	%p187, %r449, %r615;
	@%p187 bra 	$L__BB1_214;
	add.s32 	%r612, %r612, 1;
	setp.ne.s32 	%p188, %r612, %r312;
	@%p188 bra 	$L__BB1_211;
	ld.global.u32 	%r614, [%rd18+64004];
	setp.lt.s32 	%p189, %r614, 1000;
	@%p189 bra 	$L__BB1_218;
$L__BB1_214:
	add.s32 	%r611, %r611, 1;
	setp.lt.s32 	%p190, %r611, %r226;
	@%p190 bra 	$L__BB1_210;
	bra.uni 	$L__BB1_220;
$L__BB1_215:
	ld.global.u32 	%r614, [%rd18+64004];
	mov.b32 	%r613, 0;
$L__BB1_216:
	setp.gt.s32 	%p185, %r614, 999;
	@%p185 bra 	$L__BB1_219;
	mul.wide.u32 	%rd401, %r613, 4;
	add.s64 	%rd402, %rd18, %rd401;
	ld.global.u32 	%r615, [%rd402];
$L__BB1_218:
	cvt.s64.s32 	%rd407, %r615;
	mul.wide.s32 	%rd408, %r614, 24;
	add.s64 	%rd409, %rd18, %rd408;
	st.global.u64 	[%rd409+40000], %rd407;
	ld.global.u32 	%r450, [%rd18+64004];
	mul.wide.s32 	%rd410, %r450, 24;
	add.s64 	%rd411, %rd18, %rd410;
	st.global.u64 	[%rd411+40008], %rd566;
	mov.b64 	%rd412, 0;
	st.global.u64 	[%rd411+40016], %rd412;
	add.s32 	%r451, %r450, 1;
	st.global.u32 	[%rd18+64004], %r451;
	bra.uni 	$L__BB1_222;
$L__BB1_219:
	add.s32 	%r613, %r613, 1;
	setp.lt.s32 	%p186, %r613, %r226;
	@%p186 bra 	$L__BB1_216;
$L__BB1_220:
	ld.global.u32 	%r239, [%rd18+64004];
	setp.gt.s32 	%p191, %r239, 999;
	@%p191 bra 	$L__BB1_222;
	cvt.s64.s32 	%rd413, %r597;
	mul.wide.s32 	%rd414, %r239, 24;
	add.s64 	%rd415, %rd18, %rd414;
	st.global.u64 	[%rd415+40000], %rd413;
	ld.global.u32 	%r452, [%rd18+64004];
	mul.wide.s32 	%rd416, %r452, 24;
	add.s64 	%rd417, %rd18, %rd416;
	st.global.u64 	[%rd417+40008], %rd566;
	mov.b64 	%rd418, 0;
	st.global.u64 	[%rd417+40016], %rd418;
	add.s32 	%r453, %r452, 1;
	st.global.u32 	[%rd18+64004], %r453;
$L__BB1_222:
	ld.global.u32 	%r618, [%rd18+64000];
	setp.lt.s32 	%p192, %r618, 1;
	@%p192 bra 	$L__BB1_227;
	mov.b32 	%r617, 0;
$L__BB1_224:
	mul.wide.u32 	%rd419, %r617, 4;
	add.s64 	%rd420, %rd18, %rd419;
	ld.global.u32 	%r455, [%rd420];
	mul.wide.s32 	%rd421, %r455, 4;
	add.s64 	%rd91, %rd14, %rd421;
	ld.global.u32 	%r456, [%rd91];
	setp.ne.s32 	%p193, %r456, -1;
	@%p193 bra 	$L__BB1_226;
	st.global.u32 	[%rd91], %r617;
	ld.global.u32 	%r618, [%rd18+64000];
$L__BB1_226:
	add.s32 	%r617, %r617, 1;
	setp.lt.s32 	%p194, %r617, %r618;
	@%p194 bra 	$L__BB1_224;
$L__BB1_227:
	ld.global.u32 	%r457, [%rd18+64004];
	setp.lt.s32 	%p195, %r457, 1;
	@%p195 bra 	$L__BB1_231;
	mov.b32 	%r619, 0;
$L__BB1_229:
	mul.wide.u32 	%rd422, %r619, 24;
	add.s64 	%rd423, %rd18, %rd422;
	ld.global.u64 	%rd93, [%rd423+40000];
	ld.global.u64 	%rd94, [%rd423+40008];
	ld.global.u64 	%rd95, [%rd423+40016];
	cvt.s64.s32 	%rd96, %rd93;
	add.s64 	%rd97, %rd15, %rd96;
	ld.global.u8 	%rs29, [%rd97];
	setp.ne.s16 	%p196, %rs29, 0;
	@%p196 bra 	$L__BB1_276;
	mul.lo.s64 	%rd435, %rd93, 12884901888;
	shr.s64 	%rd436, %rd435, 29;
	add.s64 	%rd437, %rd8, %rd436;
	st.global.u64 	[%rd437], %rd96;
	add.s64 	%rd438, %rd435, 4294967296;
	shr.s64 	%rd439, %rd438, 29;
	add.s64 	%rd440, %rd8, %rd439;
	st.global.u64 	[%rd440], %rd94;
	add.s64 	%rd441, %rd435, 8589934592;
	shr.s64 	%rd442, %rd441, 29;
	add.s64 	%rd443, %rd8, %rd442;
	st.global.u64 	[%rd443], %rd95;
	mov.b16 	%rs30, 1;
	st.global.u8 	[%rd97], %rs30;
	bra.uni 	$L__BB1_277;
$L__BB1_231:
	mul.wide.s32 	%rd444, %r2, 4;
	add.s64 	%rd92, %rd7, %rd444;
	setp.lt.s32 	%p198, %r311, 1;
	mov.b32 	%r631, 0;
	@%p198 bra 	$L__BB1_253;
	add.s32 	%r463, %r311, -1;
	and.b32  	%r246, %r311, 3;
	setp.lt.u32 	%p199, %r463, 3;
	mov.b32 	%r621, 0;
	mov.u32 	%r631, %r621;
	@%p199 bra 	$L__BB1_247;
	and.b32  	%r621, %r311, 2147483644;
	mov.b32 	%r628, 0;
	mov.u32 	%r631, %r628;
$L__BB1_234:
	cvt.u64.u32 	%rd445, %r628;
	add.s64 	%rd98, %rd15, %rd445;
	ld.global.u8 	%rs31, [%rd98];
	setp.eq.s16 	%p200, %rs31, 0;
	mul.wide.u32 	%rd446, %r628, 4;
	add.s64 	%rd99, %rd14, %rd446;
	@%p200 bra 	$L__BB1_237;
	ld.global.u32 	%r266, [%rd99];
	setp.eq.s32 	%p201, %r266, -1;
	@%p201 bra 	$L__BB1_237;
	shl.b32 	%r465, %r631, 2;
	mul.wide.s32 	%rd447, %r465, 4;
	add.s64 	%rd448, %rd92, %rd447;
	st.global.u32 	[%rd448], %r266;
	mul.lo.s32 	%r466, %r628, 3;
	mul.wide.u32 	%rd449, %r466, 8;
	add.s64 	%rd450, %rd8, %rd449;
	ld.global.u64 	%rd451, [%rd450];
	st.global.u32 	[%rd448+4], %rd451;
	ld.global.u64 	%rd452, [%rd450+8];
	st.global.u32 	[%rd448+8], %rd452;
	ld.global.u64 	%rd453, [%rd450+16];
	st.global.u32 	[%rd448+12], %rd453;
	add.s32 	%r631, %r631, 1;
$L__BB1_237:
	ld.global.u8 	%rs32, [%rd98+1];
	setp.eq.s16 	%p202, %rs32, 0;
	@%p202 bra 	$L__BB1_240;
	ld.global.u32 	%r269, [%rd99+4];
	setp.eq.s32 	%p203, %r269, -1;
	@%p203 bra 	$L__BB1_240;
	shl.b32 	%r467, %r631, 2;
	mul.wide.s32 	%rd454, %r467, 4;
	add.s64 	%rd455, %rd92, %rd454;
	st.global.u32 	[%rd455], %r269;
	mad.lo.s32 	%r468, %r628, 3, 3;
	mul.wide.u32 	%rd456, %r468, 8;
	add.s64 	%rd457, %rd8, %rd456;
	ld.global.u64 	%rd458, [%rd457];
	st.global.u32 	[%rd455+4], %rd458;
	ld.global.u64 	%rd459, [%rd457+8];
	st.global.u32 	[%rd455+8], %rd459;
	ld.global.u64 	%rd460, [%rd457+16];
	st.global.u32 	[%rd455+12], %rd460;
	add.s32 	%r631, %r631, 1;
$L__BB1_240:
	ld.global.u8 	%rs33, [%rd98+2];
	setp.eq.s16 	%p204, %rs33, 0;
	@%p204 bra 	$L__BB1_243;
	ld.global.u32 	%r272, [%rd99+8];
	setp.eq.s32 	%p205, %r272, -1;
	@%p205 bra 	$L__BB1_243;
	shl.b32 	%r469, %r631, 2;
	mul.wide.s32 	%rd461, %r469, 4;
	add.s64 	%rd462, %rd92, %rd461;
	st.global.u32 	[%rd462], %r272;
	mad.lo.s32 	%r470, %r628, 3, 6;
	mul.wide.u32 	%rd463, %r470, 8;
	add.s64 	%rd464, %rd8, %rd463;
	ld.global.u64 	%rd465, [%rd464];
	st.global.u32 	[%rd462+4], %rd465;
	ld.global.u64 	%rd466, [%rd464+8];
	st.global.u32 	[%rd462+8], %rd466;
	ld.global.u64 	%rd467, [%rd464+16];
	st.global.u32 	[%rd462+12], %rd467;
	add.s32 	%r631, %r631, 1;
$L__BB1_243:
	ld.global.u8 	%rs34, [%rd98+3];
	setp.eq.s16 	%p206, %rs34, 0;
	@%p206 bra 	$L__BB1_246;
	ld.global.u32 	%r275, [%rd99+12];
	setp.eq.s32 	%p207, %r275, -1;
	@%p207 bra 	$L__BB1_246;
	shl.b32 	%r471, %r631, 2;
	mul.wide.s32 	%rd468, %r471, 4;
	add.s64 	%rd469, %rd92, %rd468;
	st.global.u32 	[%rd469], %r275;
	mad.lo.s32 	%r472, %r628, 3, 9;
	mul.wide.u32 	%rd470, %r472, 8;
	add.s64 	%rd471, %rd8, %rd470;
	ld.global.u64 	%rd472, [%rd471];
	st.global.u32 	[%rd469+4], %rd472;
	ld.global.u64 	%rd473, [%rd471+8];
	st.global.u32 	[%rd469+8], %rd473;
	ld.global.u64 	%rd474, [%rd471+16];
	st.global.u32 	[%rd469+12], %rd474;
	add.s32 	%r631, %r631, 1;
$L__BB1_246:
	add.s32 	%r628, %r628, 4;
	setp.eq.s32 	%p208, %r628, %r621;
	@%p208 bra 	$L__BB1_247;
	bra.uni 	$L__BB1_234;
$L__BB1_247:
	setp.eq.s32 	%p209, %r246, 0;
	@%p209 bra 	$L__BB1_253;
	mov.b32 	%r625, 0;
$L__BB1_249:
	.pragma "nounroll";
	cvt.u64.u32 	%rd475, %r621;
	add.s64 	%rd476, %rd15, %rd475;
	ld.global.u8 	%rs35, [%rd476];
	setp.eq.s16 	%p210, %rs35, 0;
	@%p210 bra 	$L__BB1_252;
	mul.wide.u32 	%rd477, %r621, 4;
	add.s64 	%rd478, %rd14, %rd477;
	ld.global.u32 	%r256, [%rd478];
	setp.eq.s32 	%p211, %r256, -1;
	@%p211 bra 	$L__BB1_252;
	shl.b32 	%r474, %r631, 2;
	mul.wide.s32 	%rd479, %r474, 4;
	add.s64 	%rd480, %rd92, %rd479;
	st.global.u32 	[%rd480], %r256;
	mul.lo.s32 	%r475, %r621, 3;
	mul.wide.u32 	%rd481, %r475, 8;
	add.s64 	%rd482, %rd8, %rd481;
	ld.global.u64 	%rd483, [%rd482];
	st.global.u32 	[%rd480+4], %rd483;
	ld.global.u64 	%rd484, [%rd482+8];
	st.global.u32 	[%rd480+8], %rd484;
	ld.global.u64 	%rd485, [%rd482+16];
	st.global.u32 	[%rd480+12], %rd485;
	add.s32 	%r631, %r631, 1;
$L__BB1_252:
	add.s32 	%r621, %r621, 1;
	add.s32 	%r625, %r625, 1;
	setp.ne.s32 	%p212, %r625, %r246;
	@%p212 bra 	$L__BB1_249;
$L__BB1_253:
	add.s32 	%r262, %r631, -1;
	setp.lt.s32 	%p213, %r631, 2;
	@%p213 bra 	$L__BB1_268;
	add.s32 	%r263, %r631, -2;
	mov.b32 	%r635, 0;
	mov.u32 	%r634, %r262;
$L__BB1_255:
	sub.s32 	%r477, %r635, %r631;
	setp.gt.s32 	%p214, %r477, -2;
	@%p214 bra 	$L__BB1_267;
	setp.eq.s32 	%p215, %r263, %r635;
	mov.b32 	%r639, 0;
	@%p215 bra 	$L__BB1_264;
	and.b32  	%r480, %r634, -2;
	neg.s32 	%r637, %r480;
	mov.b32 	%r636, 8;
$L__BB1_258:
	add.s32 	%r481, %r636, -8;
	mul.wide.u32 	%rd486, %r481, 4;
	add.s64 	%rd100, %rd92, %rd486;
	ld.global.u32 	%r284, [%rd100];
	mul.wide.s32 	%rd487, %r481, 4;
	add.s64 	%rd101, %rd92, %rd487;
	ld.global.u32 	%r638, [%rd101+16];
	setp.le.s32 	%p216, %r284, %r638;
	@%p216 bra 	$L__BB1_260;
	st.global.u32 	[%rd100], %r638;
	st.global.u32 	[%rd100+16], %r284;
	ld.global.u32 	%r482, [%rd100+4];
	ld.global.u32 	%r483, [%rd100+20];
	st.global.u32 	[%rd100+4], %r483;
	st.global.u32 	[%rd100+20], %r482;
	ld.global.u32 	%r484, [%rd100+8];
	ld.global.u32 	%r485, [%rd100+24];
	st.global.u32 	[%rd100+8], %r485;
	st.global.u32 	[%rd100+24], %r484;
	ld.global.u32 	%r486, [%rd100+12];
	ld.global.u32 	%r487, [%rd100+28];
	st.global.u32 	[%rd100+12], %r487;
	st.global.u32 	[%rd100+28], %r486;
	mov.u32 	%r638, %r284;
$L__BB1_260:
	ld.global.u32 	%r287, [%rd101+32];
	setp.le.s32 	%p217, %r638, %r287;
	@%p217 bra 	$L__BB1_262;
	mul.wide.u32 	%rd488, %r636, 4;
	add.s64 	%rd489, %rd92, %rd488;
	st.global.u32 	[%rd100+16], %r287;
	st.global.u32 	[%rd489], %r638;
	ld.global.u32 	%r488, [%rd100+20];
	ld.global.u32 	%r489, [%rd489+4];
	st.global.u32 	[%rd100+20], %r489;
	st.global.u32 	[%rd489+4], %r488;
	ld.global.u32 	%r490, [%rd100+24];
	ld.global.u32 	%r491, [%rd489+8];
	st.global.u32 	[%rd100+24], %r491;
	st.global.u32 	[%rd489+8], %r490;
	ld.global.u32 	%r492, [%rd100+28];
	ld.global.u32 	%r493, [%rd489+12];
	st.global.u32 	[%rd100+28], %r493;
	st.global.u32 	[%rd489+12], %r492;
$L__BB1_262:
	add.s32 	%r637, %r637, 2;
	add.s32 	%r636, %r636, 8;
	setp.ne.s32 	%p218, %r637, 0;
	@%p218 bra 	$L__BB1_258;
	shl.b32 	%r494, %r634, 2;
	and.b32  	%r639, %r494, -8;
$L__BB1_264:
	and.b32  	%r495, %r634, 1;
	setp.eq.b32 	%p219, %r495, 1;
	not.pred 	%p220, %p219;
	@%p220 bra 	$L__BB1_267;
	mul.wide.u32 	%rd490, %r639, 4;
	add.s64 	%rd102, %rd92, %rd490;
	ld.global.u32 	%r292, [%rd102];
	mul.wide.s32 	%rd491, %r639, 4;
	add.s64 	%rd492, %rd92, %rd491;
	ld.global.u32 	%r293, [%rd492+16];
	setp.le.s32 	%p221, %r292, %r293;
	@%p221 bra 	$L__BB1_267;
	st.global.u32 	[%rd102], %r293;
	st.global.u32 	[%rd102+16], %r292;
	ld.global.u32 	%r496, [%rd102+4];
	ld.global.u32 	%r497, [%rd102+20];
	st.global.u32 	[%rd102+4], %r497;
	st.global.u32 	[%rd102+20], %r496;
	ld.global.u32 	%r498, [%rd102+8];
	ld.global.u32 	%r499, [%rd102+24];
	st.global.u32 	[%rd102+8], %r499;
	st.global.u32 	[%rd102+24], %r498;
	ld.global.u32 	%r500, [%rd102+12];
	ld.global.u32 	%r501, [%rd102+28];
	st.global.u32 	[%rd102+12], %r501;
	st.global.u32 	[%rd102+28], %r500;
$L__BB1_267:
	add.s32 	%r635, %r635, 1;
	add.s32 	%r634, %r634, -1;
	setp.ne.s32 	%p222, %r635, %r262;
	@%p222 bra 	$L__BB1_255;
$L__BB1_268:
	mov.b32 	%r502, 0;
	st.global.u32 	[%rd18+64004], %r502;
	setp.lt.s32 	%p223, %r631, 1;
	@%p223 bra 	$L__BB1_275;
	min.u32 	%r504, %r262, 999;
	add.s32 	%r296, %r504, 1;
	and.b32  	%r297, %r296, 3;
	setp.lt.u32 	%p224, %r631, 4;
	mov.b32 	%r642, 0;
	mov.u32 	%r643, %r642;
	@%p224 bra 	$L__BB1_272;
	and.b32  	%r643, %r296, 2044;
	neg.s32 	%r640, %r643;
	add.s64 	%rd494, %rd444, %rd7;
	add.s64 	%rd571, %rd494, 36;
	mov.b32 	%r642, 0;
$L__BB1_271:
	ld.global.s32 	%rd495, [%rd571+-32];
	mul.wide.s32 	%rd496, %r642, 24;
	add.s64 	%rd497, %rd18, %rd496;
	st.global.u64 	[%rd497+40000], %rd495;
	ld.global.s32 	%rd498, [%rd571+-28];
	ld.global.u32 	%r506, [%rd18+64004];
	mul.wide.s32 	%rd499, %r506, 24;
	add.s64 	%rd500, %rd18, %rd499;
	st.global.u64 	[%rd500+40008], %rd498;
	ld.global.s32 	%rd501, [%rd571+-24];
	st.global.u64 	[%rd500+40016], %rd501;
	add.s32 	%r507, %r506, 1;
	st.global.u32 	[%rd18+64004], %r507;
	ld.global.s32 	%rd502, [%rd571+-16];
	st.global.u64 	[%rd500+40024], %rd502;
	ld.global.s32 	%rd503, [%rd571+-12];
	ld.global.u32 	%r508, [%rd18+64004];
	mul.wide.s32 	%rd504, %r508, 24;
	add.s64 	%rd505, %rd18, %rd504;
	st.global.u64 	[%rd505+40008], %rd503;
	ld.global.s32 	%rd506, [%rd571+-8];
	st.global.u64 	[%rd505+40016], %rd506;
	add.s32 	%r509, %r508, 1;
	st.global.u32 	[%rd18+64004], %r509;
	ld.global.s32 	%rd507, [%rd571];
	st.global.u64 	[%rd505+40024], %rd507;
	ld.global.s32 	%rd508, [%rd571+4];
	ld.global.u32 	%r510, [%rd18+64004];
	mul.wide.s32 	%rd509, %r510, 24;
	add.s64 	%rd510, %rd18, %rd509;
	st.global.u64 	[%rd510+40008], %rd508;
	ld.global.s32 	%rd511, [%rd571+8];
	st.global.u64 	[%rd510+40016], %rd511;
	add.s32 	%r511, %r510, 1;
	st.global.u32 	[%rd18+64004], %r511;
	ld.global.s32 	%rd512, [%rd571+16];
	st.global.u64 	[%rd510+40024], %rd512;
	ld.global.s32 	%rd513, [%rd571+20];
	ld.global.u32 	%r512, [%rd18+64004];
	mul.wide.s32 	%rd514, %r512, 24;
	add.s64 	%rd515, %rd18, %rd514;
	st.global.u64 	[%rd515+40008], %rd513;
	ld.global.s32 	%rd516, [%rd571+24];
	st.global.u64 	[%rd515+40016], %rd516;
	add.s32 	%r642, %r512, 1;
	st.global.u32 	[%rd18+64004], %r642;
	add.s32 	%r640, %r640, 4;
	add.s64 	%rd571, %rd571, 64;
	setp.ne.s32 	%p225, %r640, 0;
	@%p225 bra 	$L__BB1_271;
$L__BB1_272:
	setp.eq.s32 	%p226, %r297, 0;
	@%p226 bra 	$L__BB1_275;
	neg.s32 	%r644, %r297;
	mul.wide.u32 	%rd517, %r643, 16;
	add.s64 	%rd519, %rd517, %rd444;
	add.s64 	%rd520, %rd519, %rd7;
	add.s64 	%rd572, %rd520, 12;
$L__BB1_274:
	.pragma "nounroll";
	ld.global.s32 	%rd521, [%rd572+-8];
	mul.wide.s32 	%rd522, %r642, 24;
	add.s64 	%rd523, %rd18, %rd522;
	st.global.u64 	[%rd523+40000], %rd521;
	ld.global.s32 	%rd524, [%rd572+-4];
	ld.global.u32 	%r513, [%rd18+64004];
	mul.wide.s32 	%rd525, %r513, 24;
	add.s64 	%rd526, %rd18, %rd525;
	st.global.u64 	[%rd526+40008], %rd524;
	ld.global.s32 	%rd527, [%rd572];
	st.global.u64 	[%rd526+40016], %rd527;
	add.s32 	%r642, %r513, 1;
	st.global.u32 	[%rd18+64004], %r642;
	add.s32 	%r644, %r644, 1;
	setp.ne.s32 	%p227, %r644, 0;
	add.s64 	%rd572, %rd572, 16;
	@%p227 bra 	$L__BB1_274;
$L__BB1_275:
	ret;
$L__BB1_276:
	mul.lo.s64 	%rd424, %rd93, 12884901888;
	add.s64 	%rd425, %rd424, 4294967296;
	shr.s64 	%rd426, %rd425, 29;
	add.s64 	%rd427, %rd8, %rd426;
	ld.global.u64 	%rd428, [%rd427];
	add.s64 	%rd429, %rd428, %rd94;
	st.global.u64 	[%rd427], %rd429;
	add.s64 	%rd430, %rd424, 8589934592;
	shr.s64 	%rd431, %rd430, 29;
	add.s64 	%rd432, %rd8, %rd431;
	ld.global.u64 	%rd433, [%rd432];
	add.s64 	%rd434, %rd433, %rd95;
	st.global.u64 	[%rd432], %rd434;
$L__BB1_277:
	add.s32 	%r619, %r619, 1;
	ld.global.u32 	%r459, [%rd18+64004];
	setp.lt.s32 	%p197, %r619, %r459;
	@%p197 bra 	$L__BB1_229;
	bra.uni 	$L__BB1_231;

}


// ===== COMPILED SASS (sm_100) =====

	.target	sm_100

	.elftype	@"ET_EXEC"


//--------------------- .note.nv.tkinfo           --------------------------
	.section	.note.nv.tkinfo,"",@"SHT_NOTE"
	.sectionflags	@"SHF_NOTE_NV_TKINFO"
	.tkinfo
        /*0018*/ 	.word	0x00000002
        /*0030*/ 	.string	""
        /*0030*/ 	.string	"ptxas"
        /*0030*/ 	.string	"Cuda compilation tools, release 13.0, V13.0.88"
        /*0030*/ 	.string	"Build cuda_13.0.r13.0/compiler.36424714_0"
        /*0030*/ 	.string	"-arch sm_100 -m 64 "



//--------------------- .note.nv.cuinfo           --------------------------
	.section	.note.nv.cuinfo,"",@"SHT_NOTE"
	.sectionflags	@"SHF_NOTE_NV_CUINFO"
        /*0018*/ 	.short	0x0002
        /*001a*/ 	.short	0x0064
        /*001c*/ 	.short	0x0082
	.zero		2


//--------------------- .nv.info                  --------------------------
	.section	.nv.info,"",@"SHT_CUDA_INFO"
	.align	4


	//----- nvinfo : EIATTR_REGCOUNT
	.align		4
        /*0000*/ 	.byte	0x04, 0x2f
        /*0002*/ 	.short	(.L_1 - .L_0)
	.align		4
.L_0:
        /*0004*/ 	.word	index@(_Z20evacuateKernelRandomP16EvacuationResultPbjiiiiPiS2_S2_S2_S2_S2_S2_S2_S2_)
        /*0008*/ 	.word	0x0000001c


	//----- nvinfo : EIATTR_FRAME_SIZE
	.align		4
.L_1:
        /*000c*/ 	.byte	0x04, 0x11
        /*000e*/ 	.short	(.L_3 - .L_2)
	.align		4
.L_2:
        /*0010*/ 	.word	index@(_Z20evacuateKernelRandomP16EvacuationResultPbjiiiiPiS2_S2_S2_S2_S2_S2_S2_S2_)
        /*0014*/ 	.word	0x00000200


	//----- nvinfo : EIATTR_REGCOUNT
	.align		4
.L_3:
        /*0018*/ 	.byte	0x04, 0x2f
        /*001a*/ 	.short	(.L_5 - .L_4)
	.align		4
.L_4:
        /*001c*/ 	.word	index@(_Z14evacuateKernelPiS_S_S_S_S_iiiiS_S_S_S_P16EvacuationResultPxS_PbS_S3_S_S3_S_S2_)
        /*0020*/ 	.word	0x00000030


	//----- nvinfo : EIATTR_FRAME_SIZE
	.align		4
.L_5:
        /*0024*/ 	.byte	0x04, 0x11
        /*0026*/ 	.short	(.L_7 - .L_6)
	.align		4
.L_6:
        /*0028*/ 	.word	index@(_Z14evacuateKernelPiS_S_S_S_S_iiiiS_S_S_S_P16EvacuationResultPxS_PbS_S3_S_S3_S_S2_)
        /*002c*/ 	.word	0x00000000


	//----- nvinfo : EIATTR_MIN_STACK_SIZE
	.align		4
.L_7:
        /*0030*/ 	.byte	0x04, 0x12
        /*0032*/ 	.short	(.L_9 - .L_8)
	.align		4
.L_8:
        /*0034*/ 	.word	index@(_Z14evacuateKernelPiS_S_S_S_S_iiiiS_S_S_S_P16EvacuationResultPxS_PbS_S3_S_S3_S_S2_)
        /*0038*/ 	.word	0x00000000


	//----- nvinfo : EIATTR_MIN_STACK_SIZE
	.align		4
.L_9:
        /*003c*/ 	.byte	0x04, 0x12
        /*003e*/ 	.short	(.L_11 - .L_10)
	.align		4
.L_10:
        /*0040*/ 	.word	index@(_Z20evacuateKernelRandomP16EvacuationResultPbjiiiiPiS2_S2_S2_S2_S2_S2_S2_S2_)
        /*0044*/ 	.word	0x00000200
.L_11:


//--------------------- .nv.compat                --------------------------
	.section	.nv.compat,"",@"SHT_CUDA_COMPAT_INFO"
	.align	4
        /*0000*/ 	.byte	0x02, 0x09, 0x00, 0x00, 0x02, 0x02, 0x01, 0x00, 0x02, 0x05, 0x05, 0x00, 0x03, 0x07, 0x01, 0x01
        /*0010*/ 	.byte	0x02, 0x03, 0x00, 0x00, 0x02, 0x06, 0x01, 0x00, 0x04, 0x0b, 0x08, 0x00, 0x09, 0x00, 0x00, 0x00
        /*0020*/ 	.byte	0x00, 0x00, 0x00, 0x00


//--------------------- .nv.info._Z14evacuateKernelPiS_S_S_S_S_iiiiS_S_S_S_P16EvacuationResultPxS_PbS_S3_S_S3_S_S2_ --------------------------
	.section	.nv.info._Z14evacuateKernelPiS_S_S_S_S_iiiiS_S_S_S_P16EvacuationResultPxS_PbS_S3_S_S3_S_S2_,"",@"SHT_CUDA_INFO"
	.sectionflags	@""
	.align	4


	//----- nvinfo : EIATTR_CUDA_API_VERSION
	.align		4
        /*0000*/ 	.byte	0x04, 0x37
        /*0002*/ 	.short	(.L_13 - .L_12)
.L_12:
        /*0004*/ 	.word	0x00000082


	//----- nvinfo : EIATTR_KPARAM_INFO
	.align		4
.L_13:
        /*0008*/ 	.byte	0x04, 0x17
        /*000a*/ 	.short	(.L_15 - .L_14)
.L_14:
        /*000c*/ 	.word	0x00000000
        /*0010*/ 	.short	0x0017
        /*0012*/ 	.short	0x00a8
        /*0014*/ 	.byte	0x00, 0xf5, 0x21, 0x00


	//----- nvinfo : EIATTR_KPARAM_INFO
	.align		4
.L_15:
        /*0018*/ 	.byte	0x04, 0x17
        /*001a*/ 	.short	(.L_17 - .L_16)
.L_16:
        /*001c*/ 	.word	0x00000000
        /*0020*/ 	.short	0x0016
        /*0022*/ 	.short	0x00a0
        /*0024*/ 	.byte	0x00, 0xf5, 0x21, 0x00


	//----- nvinfo : EIATTR_KPARAM_INFO
	.align		4
.L_17:
        /*0028*/ 	.byte	0x04, 0x17
        /*002a*/ 	.short	(.L_19 - .L_18)
.L_18:
        /*002c*/ 	.word	0x00000000
        /*0030*/ 	.short	0x0015
        /*0032*/ 	.short	0x0098
        /*0034*/ 	.byte	0x00, 0xf5, 0x21, 0x00


	//----- nvinfo : EIATTR_KPARAM_INFO
	.align		4
.L_19:
        /*0038*/ 	.byte	0x04, 0x17
        /*003a*/ 	.short	(.L_21 - .L_20)
.L_20:
        /*003c*/ 	.word	0x00000000
        /*0040*/ 	.short	0x0014
        /*0042*/ 	.short	0x0090
        /*0044*/ 	.byte	0x00, 0xf5, 0x21, 0x00


	//----- nvinfo : EIATTR_KPARAM_INFO
	.align		4
.L_21:
        /*0048*/ 	.byte	0x04, 0x17
        /*004a*/ 	.short	(.L_23 - .L_22)
.L_22:
        /*004c*/ 	.word	0x00000000
        /*0050*/ 	.short	0x0013
        /*0052*/ 	.short	0x0088
        /*0054*/ 	.byte	0x00, 0xf5, 0x21, 0x00


	//----- nvinfo : EIATTR_KPARAM_INFO
	.align		4
.L_23:
        /*0058*/ 	.byte	0x04, 0x17
        /*005a*/ 	.short	(.L_25 - .L_24)
.L_24:
        /*005c*/ 	.word	0x00000000
        /*0060*/ 	.short	0x0012
        /*0062*/ 	.short	0x0080
        /*0064*/ 	.byte	0x00, 0xf5, 0x21, 0x00


	//----- nvinfo : EIATTR_KPARAM_INFO
	.align		4
.L_25:
        /*0068*/ 	.byte	0x04, 0x17
        /*006a*/ 	.short	(.L_27 - .L_26)
.L_26:
        /*006c*/ 	.word	0x00000000
        /*0070*/ 	.short	0x0011
        /*0072*/ 	.short	0x0078
        /*0074*/ 	.byte	0x00, 0xf5, 0x21, 0x00


	//----- nvinfo : EIATTR_KPARAM_INFO
	.align		4
.L_27:
        /*0078*/ 	.byte	0x04, 0x17
        /*007a*/ 	.short	(.L_29 - .L_28)
.L_28:
        /*007c*/ 	.word	0x00000000
        /*0080*/ 	.short	0x0010
        /*0082*/ 	.short	0x0070
        /*0084*/ 	.byte	0x00, 0xf5, 0x21, 0x00


	//----- nvinfo : EIATTR_KPARAM_INFO
	.align		4
.L_29:
        /*0088*/ 	.byte	0x04, 0x17
        /*008a*/ 	.short	(.L_31 - .L_30)
.L_30:
        /*008c*/ 	.word	0x00000000
        /*0090*/ 	.short	0x000f
        /*0092*/ 	.short	0x0068
        /*0094*/ 	.byte	0x00, 0xf5, 0x21, 0x00


	//----- nvinfo : EIATTR_KPARAM_INFO
	.align		4
.L_31:
        /*0098*/ 	.byte	0x04, 0x17
        /*009a*/ 	.short	(.L_33 - .L_32)
.L_32:
        /*009c*/ 	.word	0x00000000
        /*00a0*/ 	.short	0x000e
        /*00a2*/ 	.short	0x0060
        /*00a4*/ 	.byte	0x00, 0xf5, 0x21, 0x00


	//----- nvinfo : EIATTR_KPARAM_INFO
	.align		4
.L_33:
        /*00a8*/ 	.byte	0x04, 0x17
        /*00aa*/ 	.short	(.L_35 - .L_34)
.L_34:
        /*00ac*/ 	.word	0x00000000
        /*00b0*/ 	.short	0x000d
        /*00b2*/ 	.short	0x0058
        /*00b4*/ 	.byte	0x00, 0xf5, 0x21, 0x00


	//----- nvinfo : EIATTR_KPARAM_INFO
	.align		4
.L_35:
        /*00b8*/ 	.byte	0x04, 0x17
        /*00ba*/ 	.short	(.L_37 - .L_36)
.L_36:
        /*00bc*/ 	.word	0x00000000
        /*00c0*/ 	.short	0x000c
        /*00c2*/ 	.short	0x0050
        /*00c4*/ 	.byte	0x00, 0xf5, 0x21, 0x00


	//----- nvinfo : EIATTR_KPARAM_INFO
	.align		4
.L_37:
        /*00c8*/ 	.byte	0x04, 0x17
        /*00ca*/ 	.short	(.L_39 - .L_38)
.L_38:
        /*00cc*/ 	.word	0x00000000
        /*00d0*/ 	.short	0x000b
        /*00d2*/ 	.short	0x0048
        /*00d4*/ 	.byte	0x00, 0xf5, 0x21, 0x00


	//----- nvinfo : EIATTR_KPARAM_INFO
	.align		4
.L_39:
        /*00d8*/ 	.byte	0x04, 0x17
        /*00da*/ 	.short	(.L_41 - .L_40)
.L_40:
        /*00dc*/ 	.word	0x00000000
        /*00e0*/ 	.short	0x000a
        /*00e2*/ 	.short	0x0040
        /*00e4*/ 	.byte	0x00, 0xf5, 0x21, 0x00


	//----- nvinfo : EIATTR_KPARAM_INFO
	.align		4
.L_41:
        /*00e8*/ 	.byte	0x04, 0x17
        /*00ea*/ 	.short	(.L_43 - .L_42)
.L_42:
        /*00ec*/ 	.word	0x00000000
        /*00f0*/ 	.short	0x0009
        /*00f2*/ 	.short	0x003c
        /*00f4*/ 	.byte	0x00, 0xf0, 0x11, 0x00


	//----- nvinfo : EIATTR_KPARAM_INFO
	.align		4
.L_43:
        /*00f8*/ 	.byte	0x04, 0x17
        /*00fa*/ 	.short	(.L_45 - .L_44)
.L_44:
        /*00fc*/ 	.word	0x00000000
        /*0100*/ 	.short	0x0008
        /*0102*/ 	.short	0x0038
        /*0104*/ 	.byte	0x00, 0xf0, 0x11, 0x00


	//----- nvinfo : EIATTR_KPARAM_INFO
	.align		4
.L_45:
        /*0108*/ 	.byte	0x04, 0x17
        /*010a*/ 	.short	(.L_47 - .L_46)
.L_46:
        /*010c*/ 	.word	0x00000000
        /*0110*/ 	.short	0x0007
        /*0112*/ 	.short	0x0034
        /*0114*/ 	.byte	0x00, 0xf0, 0x11, 0x00


	//----- nvinfo : EIATTR_KPARAM_INFO
	.align		4
.L_47:
        /*0118*/ 	.byte	0x04, 0x17
        /*011a*/ 	.short	(.L_49 - .L_48)
.L_48:
        /*011c*/ 	.word	0x00000000
        /*0120*/ 	.short	0x0006
        /*0122*/ 	.short	0x0030
        /*0124*/ 	.byte	0x00, 0xf0, 0x11, 0x00


	//----- nvinfo : EIATTR_KPARAM_INFO
	.align		4
.L_49:
        /*0128*/ 	.byte	0x04, 0x17
        /*012a*/ 	.short	(.L_51 - .L_50)
.L_50:
        /*012c*/ 	.word	0x00000000
        /*0130*/ 	.short	0x0005
        /*0132*/ 	.short	0x0028
        /*0134*/ 	.byte	0x00, 0xf5, 0x21, 0x00


	//----- nvinfo : EIATTR_KPARAM_INFO
	.align		4
.L_51:
        /*0138*/ 	.byte	0x04, 0x17
        /*013a*/ 	.short	(.L_53 - .L_52)
.L_52:
        /*013c*/ 	.word	0x00000000
        /*0140*/ 	.short	0x0004
        /*0142*/ 	.short	0x0020
        /*0144*/ 	.byte	0x00, 0xf5, 0x21, 0x00


	//----- nvinfo : EIATTR_KPARAM_INFO
	.align		4
.L_53:
        /*0148*/ 	.byte	0x04, 0x17
        /*014a*/ 	.short	(.L_55 - .L_54)
.L_54:
        /*014c*/ 	.word	0x00000000
        /*0150*/ 	.short	0x0003
        /*0152*/ 	.short	0x0018
        /*0154*/ 	.byte	0x00, 0xf5, 0x21, 0x00


	//----- nvinfo : EIATTR_KPARAM_INFO
	.align		4
.L_55:
        /*0158*/ 	.byte	0x04, 0x17
        /*015a*/ 	.short	(.L_57 - .L_56)
.L_56:
        /*015c*/ 	.word	0x00000000
        /*0160*/ 	.short	0x0002
        /*0162*/ 	.short	0x0010
        /*0164*/ 	.byte	0x00, 0xf5, 0x21, 0x00


	//----- nvinfo : EIATTR_KPARAM_INFO
	.align		4
.L_57:
        /*0168*/ 	.byte	0x04, 0x17
        /*016a*/ 	.short	(.L_59 - .L_58)
.L_58:
        /*016c*/ 	.word	0x00000000
        /*0170*/ 	.short	0x0001
        /*0172*/ 	.short	0x0008
        /*0174*/ 	.byte	0x00, 0xf5, 0x21, 0x00


	//----- nvinfo : EIATTR_KPARAM_INFO
	.align		4
.L_59:
        /*0178*/ 	.byte	0x04, 0x17
        /*017a*/ 	.short	(.L_61 - .L_60)
.L_60:
        /*017c*/ 	.word	0x00000000
        /*0180*/ 	.short	0x0000
        /*0182*/ 	.short	0x0000
        /*0184*/ 	.byte	0x00, 0xf5, 0x21, 0x00


	//----- nvinfo : EIATTR_SPARSE_MMA_MASK
	.align		4
.L_61:
        /*0188*/ 	.byte	0x03, 0x50
        /*018a*/ 	.short	0x0000


	//----- nvinfo : EIATTR_MAXREG_COUNT
	.align		4
        /*018c*/ 	.byte	0x03, 0x1b
        /*018e*/ 	.short	0x00ff


	//----- nvinfo : EIATTR_MERCURY_ISA_VERSION
	.align		4
        /*0190*/ 	.byte	0x03, 0x5f
        /*0192*/ 	.short	0x0101


	//----- nvinfo : EIATTR_VRC_CTA_INIT_COUNT
	.align		4
        /*0194*/ 	.byte	0x02, 0x4a
	.zero		1
	.zero		1


	//----- nvinfo : EIATTR_EXIT_INSTR_OFFSETS
	.align		4
        /*0198*/ 	.byte	0x04, 0x1c
        /*019a*/ 	.short	(.L_63 - .L_62)


	//   ....[0]....
.L_62:
        /*019c*/ 	.word	0x00000070


	//   ....[1]....
        /*01a0*/ 	.word	0x00006970


	//   ....[2]....
        /*01a4*/ 	.word	0x00006e30


	//   ....[3]....
        /*01a8*/ 	.word	0x00006fd0


	//----- nvinfo : EIATTR_CRS_STACK_SIZE
	.align		4
.L_63:
        /*01ac*/ 	.byte	0x04, 0x1e
        /*01ae*/ 	.short	(.L_65 - .L_64)
.L_64:
        /*01b0*/ 	.word	0x00000000


	//----- nvinfo : EIATTR_CBANK_PARAM_SIZE
	.align		4
.L_65:
        /*01b4*/ 	.byte	0x03, 0x19
        /*01b6*/ 	.short	0x00b0


	//----- nvinfo : EIATTR_PARAM_CBANK
	.align		4
        /*01b8*/ 	.byte	0x04, 0x0a
        /*01ba*/ 	.short	(.L_67 - .L_66)
	.align		4
.L_66:
        /*01bc*/ 	.word	index@(.nv.constant0._Z14evacuateKernelPiS_S_S_S_S_iiiiS_S_S_S_P16EvacuationResultPxS_PbS_S3_S_S3_S_S2_)
        /*01c0*/ 	.short	0x0380
        /*01c2*/ 	.short	0x00b0


	//----- nvinfo : EIATTR_SW_WAR
	.align		4
.L_67:
        /*01c4*/ 	.byte	0x04, 0x36
        /*01c6*/ 	.short	(.L_69 - .L_68)
.L_68:
        /*01c8*/ 	.word	0x00000008
.L_69:


//--------------------- .nv.info._Z20evacuateKernelRandomP16EvacuationResultPbjiiiiPiS2_S2_S2_S2_S2_S2_S2_S2_ --------------------------
	.section	.nv.info._Z20evacuateKernelRandomP16EvacuationResultPbjiiiiPiS2_S2_S2_S2_S2_S2_S2_S2_,"",@"SHT_CUDA_INFO"
	.sectionflags	@""
	.align	4


	//----- nvinfo : EIATTR_CUDA_API_VERSION
	.align		4
        /*0000*/ 	.byte	0x04, 0x37
        /*0002*/ 	.short	(.L_71 - .L_70)
.L_70:
        /*0004*/ 	.word	0x00000082


	//----- nvinfo : EIATTR_KPARAM_INFO
	.align		4
.L_71:
        /*0008*/ 	.byte	0x04, 0x17
        /*000a*/ 	.short	(.L_73 - .L_72)
.L_72:
        /*000c*/ 	.word	0x00000000
        /*0010*/ 	.short	0x000f
        /*0012*/ 	.short	0x0068
        /*0014*/ 	.byte	0x00, 0xf5, 0x21, 0x00


	//----- nvinfo : EIATTR_KPARAM_INFO
	.align		4
.L_73:
        /*0018*/ 	.byte	0x04, 0x17
        /*001a*/ 	.short	(.L_75 - .L_74)
.L_74:
        /*001c*/ 	.word	0x00000000
        /*0020*/ 	.short	0x000e
        /*0022*/ 	.short	0x0060
        /*0024*/ 	.byte	0x00, 0xf5, 0x21, 0x00


	//----- nvinfo : EIATTR_KPARAM_INFO
	.align		4
.L_75:
        /*0028*/ 	.byte	0x04, 0x17
        /*002a*/ 	.short	(.L_77 - .L_76)
.L_76:
        /*002c*/ 	.word	0x00000000
        /*0030*/ 	.short	0x000d
        /*0032*/ 	.short	0x0058
        /*0034*/ 	.byte	0x00, 0xf5, 0x21, 0x00


	//----- nvinfo : EIATTR_KPARAM_INFO
	.align		4
.L_77:
        /*0038*/ 	.byte	0x04, 0x17
        /*003a*/ 	.short	(.L_79 - .L_78)
.L_78:
        /*003c*/ 	.word	0x00000000
        /*0040*/ 	.short	0x000c
        /*0042*/ 	.short	0x0050
        /*0044*/ 	.byte	0x00, 0xf5, 0x21, 0x00


	//----- nvinfo : EIATTR_KPARAM_INFO
	.align		4
.L_79:
        /*0048*/ 	.byte	0x04, 0x17
        /*004a*/ 	.short	(.L_81 - .L_80)
.L_80:
        /*004c*/ 	.word	0x00000000
        /*0050*/ 	.short	0x000b
        /*0052*/ 	.short	0x0048
        /*0054*/ 	.byte	0x00, 0xf5, 0x21, 0x00


	//----- nvinfo : EIATTR_KPARAM_INFO
	.align		4
.L_81:
        /*0058*/ 	.byte	0x04, 0x17
        /*005a*/ 	.short	(.L_83 - .L_82)
.L_82:
        /*005c*/ 	.word	0x00000000
        /*0060*/ 	.short	0x000a
        /*0062*/ 	.short	0x0040
        /*0064*/ 	.byte	0x00, 0xf5, 0x21, 0x00


	//----- nvinfo : EIATTR_KPARAM_INFO
	.align		4
.L_83:
        /*0068*/ 	.byte	0x04, 0x17
        /*006a*/ 	.short	(.L_85 - .L_84)
.L_84:
        /*006c*/ 	.word	0x00000000
        /*0070*/ 	.short	0x0009
        /*0072*/ 	.short	0x0038
        /*0074*/ 	.byte	0x00, 0xf5, 0x21, 0x00


	//----- nvinfo : EIATTR_KPARAM_INFO
	.align		4
.L_85:
        /*0078*/ 	.byte	0x04, 0x17
        /*007a*/ 	.short	(.L_87 - .L_86)
.L_86:
        /*007c*/ 	.word	0x00000000
        /*0080*/ 	.short	0x0008
        /*0082*/ 	.short	0x0030
        /*0084*/ 	.byte	0x00, 0xf5, 0x21, 0x00


	//----- nvinfo : EIATTR_KPARAM_INFO
	.align		4
.L_87:
        /*0088*/ 	.byte	0x04, 0x17
        /*008a*/ 	.short	(.L_89 - .L_88)
.L_88:
        /*008c*/ 	.word	0x00000000
        /*0090*/ 	.short	0x0007
        /*0092*/ 	.short	0x0028
        /*0094*/ 	.byte	0x00, 0xf5, 0x21, 0x00


	//----- nvinfo : EIATTR_KPARAM_INFO
	.align		4
.L_89:
        /*0098*/ 	.byte	0x04, 0x17
        /*009a*/ 	.short	(.L_91 - .L_90)
.L_90:
        /*009c*/ 	.word	0x00000000
        /*00a0*/ 	.short	0x0006
        /*00a2*/ 	.short	0x0020
        /*00a4*/ 	.byte	0x00, 0xf0, 0x11, 0x00


	//----- nvinfo : EIATTR_KPARAM_INFO
	.align		4
.L_91:
        /*00a8*/ 	.byte	0x04, 0x17
        /*00aa*/ 	.short	(.L_93 - .L_92)
.L_92:
        /*00ac*/ 	.word	0x00000000
        /*00b0*/ 	.short	0x0005
        /*00b2*/ 	.short	0x001c
        /*00b4*/ 	.byte	0x00, 0xf0, 0x11, 0x00


	//----- nvinfo : EIATTR_KPARAM_INFO
	.align		4
.L_93:
        /*00b8*/ 	.byte	0x04, 0x17
        /*00ba*/ 	.short	(.L_95 - .L_94)
.L_94:
        /*00bc*/ 	.word	0x00000000
        /*00c0*/ 	.short	0x0004
        /*00c2*/ 	.short	0x0018
        /*00c4*/ 	.byte	0x00, 0xf0, 0x11, 0x00


	//----- nvinfo : EIATTR_KPARAM_INFO
	.align		4
.L_95:
        /*00c8*/ 	.byte	0x04, 0x17
        /*00ca*/ 	.short	(.L_97 - .L_96)
.L_96:
        /*00cc*/ 	.word	0x00000000
        /*00d0*/ 	.short	0x0003
        /*00d2*/ 	.short	0x0014
        /*00d4*/ 	.byte	0x00, 0xf0, 0x11, 0x00


	//----- nvinfo : EIATTR_KPARAM_INFO
	.align		4
.L_97:
        /*00d8*/ 	.byte	0x04, 0x17
        /*00da*/ 	.short	(.L_99 - .L_98)
.L_98:
        /*00dc*/ 	.word	0x00000000
        /*00e0*/ 	.short	0x0002
        /*00e2*/ 	.short	0x0010
        /*00e4*/ 	.byte	0x00, 0xf0, 0x11, 0x00


	//----- nvinfo : EIATTR_KPARAM_INFO
	.align		4
.L_99:
        /*00e8*/ 	.byte	0x04, 0x17
        /*00ea*/ 	.short	(.L_101 - .L_100)
.L_100:
        /*00ec*/ 	.word	0x00000000
        /*00f0*/ 	.short	0x0001
        /*00f2*/ 	.short	0x0008
        /*00f4*/ 	.byte	0x00, 0xf5, 0x21, 0x00


	//----- nvinfo : EIATTR_KPARAM_INFO
	.align		4
.L_101:
        /*00f8*/ 	.byte	0x04, 0x17
        /*00fa*/ 	.short	(.L_103 - .L_102)
.L_102:
        /*00fc*/ 	.word	0x00000000
        /*0100*/ 	.short	0x0000
        /*0102*/ 	.short	0x0000
        /*0104*/ 	.byte	0x00, 0xf5, 0x21, 0x00


	//----- nvinfo : EIATTR_SPARSE_MMA_MASK
	.align		4
.L_103:
        /*0108*/ 	.byte	0x03, 0x50
        /*010a*/ 	.short	0x0000


	//----- nvinfo : EIATTR_MAXREG_COUNT
	.align		4
        /*010c*/ 	.byte	0x03, 0x1b
        /*010e*/ 	.short	0x00ff


	//----- nvinfo : EIATTR_MERCURY_ISA_VERSION
	.align		4
        /*0110*/ 	.byte	0x03, 0x5f
        /*0112*/ 	.short	0x0101


	//----- nvinfo : EIATTR_VRC_CTA_INIT_COUNT
	.align		4
        /*0114*/ 	.byte	0x02, 0x4a
	.zero		1
	.zero		1


	//----- nvinfo : EIATTR_EXIT_INSTR_OFFSETS
	.align		4
        /*0118*/ 	.byte	0x04, 0x1c
        /*011a*/ 	.short	(.L_105 - .L_104)


	//   ....[0]....
.L_104:
        /*011c*/ 	.word	0x00000080


	//   ....[1]....
        /*0120*/ 	.word	0x00000730


	//   ....[2]....
        /*0124*/ 	.word	0x00000db0


	//   ....[3]....
        /*0128*/ 	.word	0x00001400


	//   ....[4]....
        /*012c*/ 	.word	0x00001490


	//   ....[5]....
        /*0130*/ 	.word	0x00001ad0


	//   ....[6]....
        /*0134*/ 	.word	0x00001b10


	//   ....[7]....
        /*0138*/ 	.word	0x00001b40


	//   ....[8]....
        /*013c*/ 	.word	0x00001c20


	//----- nvinfo : EIATTR_CRS_STACK_SIZE
	.align		4
.L_105:
        /*0140*/ 	.byte	0x04, 0x1e
        /*0142*/ 	.short	(.L_107 - .L_106)
.L_106:
        /*0144*/ 	.word	0x00000000


	//----- nvinfo : EIATTR_CBANK_PARAM_SIZE
	.align		4
.L_107:
        /*0148*/ 	.byte	0x03, 0x19
        /*014a*/ 	.short	0x0070


	//----- nvinfo : EIATTR_PARAM_CBANK
	.align		4
        /*014c*/ 	.byte	0x04, 0x0a
        /*014e*/ 	.short	(.L_109 - .L_108)
	.align		4
.L_108:
        /*0150*/ 	.word	index@(.nv.constant0._Z20evacuateKernelRandomP16EvacuationResultPbjiiiiPiS2_S2_S2_S2_S2_S2_S2_S2_)
        /*0154*/ 	.short	0x0380
        /*0156*/ 	.short	0x0070


	//----- nvinfo : EIATTR_SW_WAR
	.align		4
.L_109:
        /*0158*/ 	.byte	0x04, 0x36
        /*015a*/ 	.short	(.L_111 - .L_110)
.L_110:
        /*015c*/ 	.word	0x00000008
.L_111:


//--------------------- .nv.callgraph             --------------------------
	.section	.nv.callgraph,"",@"SHT_CUDA_CALLGRAPH"
	.align	4
	.sectionentsize	8
	.align		4
        /*0000*/ 	.word	0x00000000
	.align		4
        /*0004*/ 	.word	0xffffffff
	.align		4
        /*0008*/ 	.word	0x00000000
	.align		4
        /*000c*/ 	.word	0xfffffffe
	.align		4
        /*0010*/ 	.word	0x00000000
	.align		4
        /*0014*/ 	.word	0xfffffffd
	.align		4
        /*0018*/ 	.word	0x00000000
	.align		4
        /*001c*/ 	.word	0xfffffffc


//--------------------- .text._Z14evacuateKernelPiS_S_S_S_S_iiiiS_S_S_S_P16EvacuationResultPxS_PbS_S3_S_S3_S_S2_ --------------------------
	.section	.text._Z14evacuateKernelPiS_S_S_S_S_iiiiS_S_S_S_P16EvacuationResultPxS_PbS_S3_S_S3_S_S2_,"ax",@progbits
	.align	128
        .global         _Z14evacuateKernelPiS_S_S_S_S_iiiiS_S_S_S_P16EvacuationResultPxS_PbS_S3_S_S3_S_S2_
        .type           _Z14evacuateKernelPiS_S_S_S_S_iiiiS_S_S_S_P16EvacuationResultPxS_PbS_S3_S_S3_S_S2_,@function
        .size           _Z14evacuateKernelPiS_S_S_S_S_iiiiS_S_S_S_P16EvacuationResultPxS_PbS_S3_S_S3_S_S2_,(.L_x_221 - _Z14evacuateKernelPiS_S_S_S_S_iiiiS_S_S_S_P16EvacuationResultPxS_PbS_S3_S_S3_S_S2_)
        .other          _Z14evacuateKernelPiS_S_S_S_S_iiiiS_S_S_S_P16EvacuationResultPxS_PbS_S3_S_S3_S_S2_,@"STO_CUDA_ENTRY STV_DEFAULT"
_Z14evacuateKernelPiS_S_S_S_S_iiiiS_S_S_S_P16EvacuationResultPxS_PbS_S3_S_S3_S_S2_:
.text._Z14evacuateKernelPiS_S_S_S_S_iiiiS_S_S_S_P16EvacuationResultPxS_PbS_S3_S_S3_S_S2_:
[----:B------:R-:W-:Y:S01]  /*0000*/  LDC R1, c[0x0][0x37c] ;  /* 0x0000df00ff017b82 */ /* 0x000fe20000000800 */
[----:B------:R-:W0:Y:S07]  /*0010*/  S2R R3, SR_TID.X ;  /* 0x0000000000037919 */ /* 0x000e2e0000002100 */
[----:B------:R-:W0:Y:S01]  /*0020*/  S2UR UR4, SR_CTAID.X ;  /* 0x00000000000479c3 */ /* 0x000e220000002500 */
[----:B------:R-:W1:Y:S07]  /*0030*/  LDCU UR5, c[0x0][0x3b8] ;  /* 0x00007700ff0577ac */ /* 0x000e6e0008000800 */
[----:B------:R-:W0:Y:S02]  /*0040*/  LDC R24, c[0x0][0x360] ;  /* 0x0000d800ff187b82 */ /* 0x000e240000000800 */
[----:B0-----:R-:W-:-:S05]  /*0050*/  IMAD R24, R24, UR4, R3 ;  /* 0x0000000418187c24 */ /* 0x001fca000f8e0203 */
[----:B-1----:R-:W-:-:S13]  /*0060*/  ISETP.GE.AND P0, PT, R24, UR5, PT ;  /* 0x0000000518007c0c */ /* 0x002fda000bf06270 */
[----:B------:R-:W-:Y:S05]  /*0070*/  @P0 EXIT ;  /* 0x000000000000094d */ /* 0x000fea0003800000 */
[----:B------:R-:W0:Y:S01]  /*0080*/  LDC.64 R2, c[0x0][0x3b0] ;  /* 0x0000ec00ff027b82 */ /* 0x000e220000000a00 */
[----:B------:R-:W1:Y:S01]  /*0090*/  LDCU.64 UR4, c[0x0][0x3f8] ;  /* 0x00007f00ff0477ac */ /* 0x000e620008000a00 */
[----:B------:R-:W2:Y:S06]  /*00a0*/  LDCU.64 UR8, c[0x0][0x408] ;  /* 0x00008100ff0877ac */ /* 0x000eac0008000a00 */
[----:B------:R-:W3:Y:S01]  /*00b0*/  LDC.64 R16, c[0x0][0x428] ;  /* 0x00010a00ff107b82 */ /* 0x000ee20000000a00 */
[----:B------:R-:W4:Y:S01]  /*00c0*/  LDCU.64 UR10, c[0x0][0x418] ;  /* 0x00008300ff0a77ac */ /* 0x000f220008000a00 */
[----:B------:R-:W0:Y:S06]  /*00d0*/  LDCU.64 UR6, c[0x0][0x358] ;  /* 0x00006b00ff0677ac */ /* 0x000e2c0008000a00 */
[----:B------:R-:W5:Y:S08]  /*00e0*/  LDC.64 R18, c[0x0][0x3e8] ;  /* 0x0000fa00ff127b82 */ /* 0x000f700000000a00 */
[----:B------:R-:W5:Y:S01]  /*00f0*/  LDC.64 R20, c[0x0][0x3f0] ;  /* 0x0000fc00ff147b82 */ /* 0x000f620000000a00 */
[----:B0-----:R-:W-:Y:S01]  /*0100*/  ISETP.GE.AND P0, PT, R3, 0x1, PT ;  /* 0x000000010300780c */ /* 0x001fe20003f06270 */
[----:B------:R-:W-:-:S02]  /*0110*/  IMAD R34, R24, R2, RZ ;  /* 0x0000000218227224 */ /* 0x000fc400078e02ff */
[----:B------:R-:W-:Y:S02]  /*0120*/  IMAD R14, R24, R3, RZ ;  /* 0x00000003180e7224 */ /* 0x000fe400078e02ff */
[C---:B------:R-:W-:Y:S01]  /*0130*/  IMAD R5, R34.reuse, 0x3, RZ ;  /* 0x0000000322057824 */ /* 0x040fe200078e02ff */
[----:B------:R-:W-:Y:S01]  /*0140*/  SHF.R.S32.HI R11, RZ, 0x1f, R34 ;  /* 0x0000001fff0b7819 */ /* 0x000fe20000011422 */
[----:B------:R-:W0:Y:S01]  /*0150*/  LDC.64 R22, c[0x0][0x410] ;  /* 0x00010400ff167b82 */ /* 0x000e220000000a00 */
[----:B-1----:R-:W-:Y:S01]  /*0160*/  IADD3 R32, P1, PT, R34, UR4, RZ ;  /* 0x0000000422207c10 */ /* 0x002fe2000ff3e0ff */
[----:B---3--:R-:W-:Y:S01]  /*0170*/  IMAD.WIDE R16, R5, 0x8, R16 ;  /* 0x0000000805107825 */ /* 0x008fe200078e0210 */
[----:B--2---:R-:W-:Y:S02]  /*0180*/  IADD3 R33, P2, PT, R14, UR8, RZ ;  /* 0x000000080e217c10 */ /* 0x004fe4000ff5e0ff */
[C---:B----4-:R-:W-:Y:S02]  /*0190*/  IADD3 R15, P3, PT, R34.reuse, UR10, RZ ;  /* 0x0000000a220f7c10 */ /* 0x050fe4000ff7e0ff */
[----:B------:R-:W-:Y:S01]  /*01a0*/  IADD3.X R13, PT, PT, R11, UR5, RZ, P1, !PT ;  /* 0x000000050b0d7c10 */ /* 0x000fe20008ffe4ff */
[----:B-----5:R-:W-:Y:S01]  /*01b0*/  IMAD.WIDE R18, R34, 0x8, R18 ;  /* 0x0000000822127825 */ /* 0x020fe200078e0212 */
[----:B------:R-:W-:-:S02]  /*01c0*/  LEA.HI.X.SX32 R14, R14, UR9, 0x1, P2 ;  /* 0x000000090e0e7c11 */ /* 0x000fc400090f0eff */
[----:B------:R-:W-:Y:S01]  /*01d0*/  IADD3.X R11, PT, PT, R11, UR11, RZ, P3, !PT ;  /* 0x0000000b0b0b7c10 */ /* 0x000fe20009ffe4ff */
[----:B------:R-:W-:-:S04]  /*01e0*/  IMAD.WIDE R20, R34, 0x4, R20 ;  /* 0x0000000422147825 */ /* 0x000fc800078e0214 */
[----:B0-----:R-:W-:Y:S01]  /*01f0*/  IMAD.WIDE R22, R34, 0x4, R22 ;  /* 0x0000000422167825 */ /* 0x001fe200078e0216 */
[----:B------:R-:W-:Y:S06]  /*0200*/  @!P0 BRA `(.L_x_0) ;  /* 0x0000000400048947 */ /* 0x000fec0003800000 */
[C---:B------:R-:W-:Y:S01]  /*0210*/  ISETP.GE.U32.AND P0, PT, R3.reuse, 0x10, PT ;  /* 0x000000100300780c */ /* 0x040fe20003f06070 */
[----:B------:R-:W-:Y:S01]  /*0220*/  IMAD.MOV.U32 R0, RZ, RZ, RZ ;  /* 0x000000ffff007224 */ /* 0x000fe200078e00ff */
[----:B------:R-:W-:-:S04]  /*0230*/  LOP3.LUT R4, R3, 0xf, RZ, 0xc0, !PT ;  /* 0x0000000f03047812 */ /* 0x000fc800078ec0ff */
[----:B------:R-:W-:-:S07]  /*0240*/  ISETP.NE.AND P1, PT, R4, RZ, PT ;  /* 0x000000ff0400720c */ /* 0x000fce0003f25270 */
[----:B------:R-:W-:Y:S06]  /*0250*/  @!P0 BRA `(.L_x_1) ;  /* 0x00000000005c8947 */ /* 0x000fec0003800000 */
[----:B------:R-:W-:Y:S01]  /*0260*/  LOP3.LUT R0, R3, 0x7ffffff0, RZ, 0xc0, !PT ;  /* 0x7ffffff003007812 */ /* 0x000fe200078ec0ff */
[----:B------:R-:W-:-:S06]  /*0270*/  UMOV UR4, URZ ;  /* 0x000000ff00047c82 */ /* 0x000fcc0008000000 */
.L_x_2:
[----:B0-----:R-:W-:Y:S01]  /*0280*/  IADD3 R6, P0, PT, R33, UR4, RZ ;  /* 0x0000000421067c10 */ /* 0x001fe2000ff1e0ff */
[----:B------:R-:W-:-:S04]  /*0290*/  UIADD3 UR4, UPT, UPT, UR4, 0x10, URZ ;  /* 0x0000001004047890 */ /* 0x000fc8000fffe0ff */
[----:B------:R-:W-:Y:S02]  /*02a0*/  IMAD.X R7, RZ, RZ, R14, P0 ;  /* 0x000000ffff077224 */ /* 0x000fe400000e060e */
[----:B------:R-:W-:-:S03]  /*02b0*/  ISETP.NE.AND P0, PT, R0, UR4, PT ;  /* 0x0000000400007c0c */ /* 0x000fc6000bf05270 */
[----:B------:R0:W-:Y:S04]  /*02c0*/  STG.E.U8 desc[UR6][R6.64], RZ ;  /* 0x000000ff06007986 */ /* 0x0001e8000c101106 */
        /* <DEDUP_REMOVED lines=14> */
[----:B------:R0:W-:Y:S01]  /*03b0*/  STG.E.U8 desc[UR6][R6.64+0xf], RZ ;  /* 0x00000fff06007986 */ /* 0x0001e2000c101106 */
[----:B------:R-:W-:Y:S05]  /*03c0*/  @P0 BRA `(.L_x_2) ;  /* 0xfffffffc00ac0947 */ /* 0x000fea000383ffff */
.L_x_1:
[----:B------:R-:W-:Y:S05]  /*03d0*/  @!P1 BRA `(.L_x_0) ;  /* 0x0000000000909947 */ /* 0x000fea0003800000 */
[----:B------:R-:W-:Y:S02]  /*03e0*/  ISETP.GE.U32.AND P0, PT, R4, 0x8, PT ;  /* 0x000000080400780c */ /* 0x000fe40003f06070 */
[----:B0-----:R-:W-:-:S04]  /*03f0*/  LOP3.LUT R6, R3, 0x7, RZ, 0xc0, !PT ;  /* 0x0000000703067812 */ /* 0x001fc800078ec0ff */
[----:B------:R-:W-:-:S07]  /*0400*/  ISETP.NE.AND P1, PT, R6, RZ, PT ;  /* 0x000000ff0600720c */ /* 0x000fce0003f25270 */
[----:B------:R-:W-:Y:S06]  /*0410*/  @!P0 BRA `(.L_x_3) ;  /* 0x00000000002c8947 */ /* 0x000fec0003800000 */
[C---:B------:R-:W-:Y:S01]  /*0420*/  IADD3 R4, P0, PT, R0.reuse, R33, RZ ;  /* 0x0000002100047210 */ /* 0x040fe20007f1e0ff */
[----:B------:R-:W-:-:S04]  /*0430*/  VIADD R0, R0, 0x8 ;  /* 0x0000000800007836 */ /* 0x000fc80000000000 */
[----:B------:R-:W-:-:S05]  /*0440*/  IMAD.X R5, RZ, RZ, R14, P0 ;  /* 0x000000ffff057224 */ /* 0x000fca00000e060e */
[----:B------:R0:W-:Y:S04]  /*0450*/  STG.E.U8 desc[UR6][R4.64], RZ ;  /* 0x000000ff04007986 */ /* 0x0001e8000c101106 */
[----:B------:R0:W-:Y:S04]  /*0460*/  STG.E.U8 desc[UR6][R4.64+0x1], RZ ;  /* 0x000001ff04007986 */ /* 0x0001e8000c101106 */
[----:B------:R0:W-:Y:S04]  /*0470*/  STG.E.U8 desc[UR6][R4.64+0x2], RZ ;  /* 0x000002ff04007986 */ /* 0x0001e8000c101106 */
[----:B------:R0:W-:Y:S04]  /*0480*/  STG.E.U8 desc[UR6][R4.64+0x3], RZ ;  /* 0x000003ff04007986 */ /* 0x0001e8000c101106 */
[----:B------:R0:W-:Y:S04]  /*0490*/  STG.E.U8 desc[UR6][R4.64+0x4], RZ ;  /* 0x000004ff04007986 */ /* 0x0001e8000c101106 */
[----:B------:R0:W-:Y:S04]  /*04a0*/  STG.E.U8 desc[UR6][R4.64+0x5], RZ ;  /* 0x000005ff04007986 */ /* 0x0001e8000c101106 */
[----:B------:R0:W-:Y:S04]  /*04b0*/  STG.E.U8 desc[UR6][R4.64+0x6], RZ ;  /* 0x000006ff04007986 */ /* 0x0001e8000c101106 */
[----:B------:R0:W-:Y:S02]  /*04c0*/  STG.E.U8 desc[UR6][R4.64+0x7], RZ ;  /* 0x000007ff04007986 */ /* 0x0001e4000c101106 */
.L_x_3:
[----:B------:R-:W-:Y:S05]  /*04d0*/  @!P1 BRA `(.L_x_0) ;  /* 0x0000000000509947 */ /* 0x000fea0003800000 */
[----:B------:R-:W-:Y:S02]  /*04e0*/  ISETP.GE.U32.AND P0, PT, R6, 0x4, PT ;  /* 0x000000040600780c */ /* 0x000fe40003f06070 */
[----:B------:R-:W-:-:S04]  /*04f0*/  LOP3.LUT R7, R3, 0x3, RZ, 0xc0, !PT ;  /* 0x0000000303077812 */ /* 0x000fc800078ec0ff */
[----:B------:R-:W-:-:S07]  /*0500*/  ISETP.NE.AND P1, PT, R7, RZ, PT ;  /* 0x000000ff0700720c */ /* 0x000fce0003f25270 */
[----:B------:R-:W-:Y:S06]  /*0510*/  @!P0 BRA `(.L_x_4) ;  /* 0x00000000001c8947 */ /* 0x000fec0003800000 */
[C---:B0-----:R-:W-:Y:S01]  /*0520*/  IADD3 R4, P0, PT, R0.reuse, R33, RZ ;  /* 0x0000002100047210 */ /* 0x041fe20007f1e0ff */
[----:B------:R-:W-:-:S04]  /*0530*/  VIADD R0, R0, 0x4 ;  /* 0x0000000400007836 */ /* 0x000fc80000000000 */
[----:B------:R-:W-:-:S05]  /*0540*/  IMAD.X R5, RZ, RZ, R14, P0 ;  /* 0x000000ffff057224 */ /* 0x000fca00000e060e */
[----:B------:R1:W-:Y:S04]  /*0550*/  STG.E.U8 desc[UR6][R4.64], RZ ;  /* 0x000000ff04007986 */ /* 0x0003e8000c101106 */
[----:B------:R1:W-:Y:S04]  /*0560*/  STG.E.U8 desc[UR6][R4.64+0x1], RZ ;  /* 0x000001ff04007986 */ /* 0x0003e8000c101106 */
[----:B------:R1:W-:Y:S04]  /*0570*/  STG.E.U8 desc[UR6][R4.64+0x2], RZ ;  /* 0x000002ff04007986 */ /* 0x0003e8000c101106 */
[----:B------:R1:W-:Y:S02]  /*0580*/  STG.E.U8 desc[UR6][R4.64+0x3], RZ ;  /* 0x000003ff04007986 */ /* 0x0003e4000c101106 */
.L_x_4:
[----:B------:R-:W-:Y:S05]  /*0590*/  @!P1 BRA `(.L_x_0) ;  /* 0x0000000000209947 */ /* 0x000fea0003800000 */
[----:B------:R-:W-:-:S05]  /*05a0*/  UMOV UR4, URZ ;  /* 0x000000ff00047c82 */ /* 0x000fca0008000000 */
.L_x_5:
[C---:B01----:R-:W-:Y:S01]  /*05b0*/  IADD3 R4, P0, PT, R0.reuse, R33, RZ ;  /* 0x0000002100047210 */ /* 0x043fe20007f1e0ff */
[----:B------:R-:W-:Y:S01]  /*05c0*/  UIADD3 UR4, UPT, UPT, UR4, 0x1, URZ ;  /* 0x0000000104047890 */ /* 0x000fe2000fffe0ff */
[----:B------:R-:W-:-:S03]  /*05d0*/  VIADD R0, R0, 0x1 ;  /* 0x0000000100007836 */ /* 0x000fc60000000000 */
[----:B------:R-:W-:Y:S02]  /*05e0*/  IMAD.X R5, RZ, RZ, R14, P0 ;  /* 0x000000ffff057224 */ /* 0x000fe400000e060e */
[----:B------:R-:W-:-:S03]  /*05f0*/  ISETP.NE.AND P0, PT, R7, UR4, PT ;  /* 0x0000000407007c0c */ /* 0x000fc6000bf05270 */
[----:B------:R2:W-:Y:S10]  /*0600*/  STG.E.U8 desc[UR6][R4.64], RZ ;  /* 0x000000ff04007986 */ /* 0x0005f4000c101106 */
[----:B--2---:R-:W-:Y:S05]  /*0610*/  @P0 BRA `(.L_x_5) ;  /* 0xfffffffc00e40947 */ /* 0x004fea000383ffff */
.L_x_0:
[----:B------:R-:W-:-:S13]  /*0620*/  ISETP.GE.AND P0, PT, R2, 0x1, PT ;  /* 0x000000010200780c */ /* 0x000fda0003f06270 */
[----:B------:R-:W-:Y:S05]  /*0630*/  @!P0 BRA `(.L_x_6) ;  /* 0x0000000800048947 */ /* 0x000fea0003800000 */
[C---:B------:R-:W-:Y:S01]  /*0640*/  ISETP.GE.U32.AND P1, PT, R2.reuse, 0x10, PT ;  /* 0x000000100200780c */ /* 0x040fe20003f26070 */
[----:B0-----:R-:W-:Y:S01]  /*0650*/  IMAD.MOV.U32 R7, RZ, RZ, RZ ;  /* 0x000000ffff077224 */ /* 0x001fe200078e00ff */
[----:B------:R-:W-:-:S04]  /*0660*/  LOP3.LUT R6, R2, 0xf, RZ, 0xc0, !PT ;  /* 0x0000000f02067812 */ /* 0x000fc800078ec0ff */
[----:B------:R-:W-:-:S07]  /*0670*/  ISETP.NE.AND P0, PT, R6, RZ, PT ;  /* 0x000000ff0600720c */ /* 0x000fce0003f05270 */
[----:B------:R-:W-:Y:S06]  /*0680*/  @!P1 BRA `(.L_x_7) ;  /* 0x00000000005c9947 */ /* 0x000fec0003800000 */
[----:B------:R-:W-:Y:S01]  /*0690*/  LOP3.LUT R7, R2, 0x7ffffff0, RZ, 0xc0, !PT ;  /* 0x7ffffff002077812 */ /* 0x000fe200078ec0ff */
[----:B------:R-:W-:Y:S02]  /*06a0*/  IMAD.MOV.U32 R0, RZ, RZ, RZ ;  /* 0x000000ffff007224 */ /* 0x000fe400078e00ff */
[----:B------:R-:W-:-:S07]  /*06b0*/  IMAD.MOV.U32 R9, RZ, RZ, -0x1 ;  /* 0xffffffffff097424 */ /* 0x000fce00078e00ff */
.L_x_8:
[----:B01----:R-:W-:-:S04]  /*06c0*/  IMAD.WIDE.U32 R4, R0, 0x4, R22 ;  /* 0x0000000400047825 */ /* 0x003fc800078e0016 */
[----:B------:R-:W-:Y:S01]  /*06d0*/  VIADD R0, R0, 0x10 ;  /* 0x0000001000007836 */ /* 0x000fe20000000000 */
[----:B------:R0:W-:Y:S04]  /*06e0*/  STG.E desc[UR6][R4.64], R9 ;  /* 0x0000000904007986 */ /* 0x0001e8000c101906 */
[----:B------:R0:W-:Y:S01]  /*06f0*/  STG.E desc[UR6][R4.64+0x4], R9 ;  /* 0x0000040904007986 */ /* 0x0001e2000c101906 */
[----:B------:R-:W-:-:S03]  /*0700*/  ISETP.NE.AND P1, PT, R0, R7, PT ;  /* 0x000000070000720c */ /* 0x000fc60003f25270 */
[----:B------:R0:W-:Y:S04]  /*0710*/  STG.E desc[UR6][R4.64+0x8], R9 ;  /* 0x0000080904007986 */ /* 0x0001e8000c101906 */
        /* <DEDUP_REMOVED lines=12> */
[----:B------:R0:W-:Y:S01]  /*07e0*/  STG.E desc[UR6][R4.64+0x3c], R9 ;  /* 0x00003c0904007986 */ /* 0x0001e2000c101906 */
[----:B------:R-:W-:Y:S05]  /*07f0*/  @P1 BRA `(.L_x_8) ;  /* 0xfffffffc00b01947 */ /* 0x000fea000383ffff */
.L_x_7:
[----:B------:R-:W-:Y:S05]  /*0800*/  @!P0 BRA `(.L_x_9) ;  /* 0x0000000000908947 */ /* 0x000fea0003800000 */
[----:B------:R-:W-:Y:S02]  /*0810*/  ISETP.GE.U32.AND P1, PT, R6, 0x8, PT ;  /* 0x000000080600780c */ /* 0x000fe40003f26070 */
[----:B------:R-:W-:-:S04]  /*0820*/  LOP3.LUT R0, R2, 0x7, RZ, 0xc0, !PT ;  /* 0x0000000702007812 */ /* 0x000fc800078ec0ff */
[----:B------:R-:W-:-:S07]  /*0830*/  ISETP.NE.AND P2, PT, R0, RZ, PT ;  /* 0x000000ff0000720c */ /* 0x000fce0003f45270 */
[----:B------:R-:W-:Y:S06]  /*0840*/  @!P1 BRA `(.L_x_10) ;  /* 0x00000000002c9947 */ /* 0x000fec0003800000 */
[----:B0-----:R-:W-:Y:S02]  /*0850*/  IMAD.MOV.U32 R9, RZ, RZ, -0x1 ;  /* 0xffffffffff097424 */ /* 0x001fe400078e00ff */
[----:B-1----:R-:W-:-:S04]  /*0860*/  IMAD.WIDE.U32 R4, R7, 0x4, R22 ;  /* 0x0000000407047825 */ /* 0x002fc800078e0016 */
[----:B------:R-:W-:Y:S01]  /*0870*/  VIADD R7, R7, 0x8 ;  /* 0x0000000807077836 */ /* 0x000fe20000000000 */
[----:B------:R2:W-:Y:S04]  /*0880*/  STG.E desc[UR6][R4.64], R9 ;  /* 0x0000000904007986 */ /* 0x0005e8000c101906 */
[----:B------:R2:W-:Y:S04]  /*0890*/  STG.E desc[UR6][R4.64+0x4], R9 ;  /* 0x0000040904007986 */ /* 0x0005e8000c101906 */
[----:B------:R2:W-:Y:S04]  /*08a0*/  STG.E desc[UR6][R4.64+0x8], R9 ;  /* 0x0000080904007986 */ /* 0x0005e8000c101906 */
[----:B------:R2:W-:Y:S04]  /*08b0*/  STG.E desc[UR6][R4.64+0xc], R9 ;  /* 0x00000c0904007986 */ /* 0x0005e8000c101906 */
[----:B------:R2:W-:Y:S04]  /*08c0*/  STG.E desc[UR6][R4.64+0x10], R9 ;  /* 0x0000100904007986 */ /* 0x0005e8000c101906 */
[----:B------:R2:W-:Y:S04]  /*08d0*/  STG.E desc[UR6][R4.64+0x14], R9 ;  /* 0x0000140904007986 */ /* 0x0005e8000c101906 */
[----:B------:R2:W-:Y:S04]  /*08e0*/  STG.E desc[UR6][R4.64+0x18], R9 ;  /* 0x0000180904007986 */ /* 0x0005e8000c101906 */
[----:B------:R2:W-:Y:S02]  /*08f0*/  STG.E desc[UR6][R4.64+0x1c], R9 ;  /* 0x00001c0904007986 */ /* 0x0005e4000c101906 */
.L_x_10:
[----:B------:R-:W-:Y:S05]  /*0900*/  @!P2 BRA `(.L_x_9) ;  /* 0x000000000050a947 */ /* 0x000fea0003800000 */
[----:B------:R-:W-:Y:S02]  /*0910*/  ISETP.GE.U32.AND P1, PT, R0, 0x4, PT ;  /* 0x000000040000780c */ /* 0x000fe40003f26070 */
[----:B------:R-:W-:-:S04]  /*0920*/  LOP3.LUT R8, R2, 0x3, RZ, 0xc0, !PT ;  /* 0x0000000302087812 */ /* 0x000fc800078ec0ff */
[----:B------:R-:W-:-:S07]  /*0930*/  ISETP.NE.AND P2, PT, R8, RZ, PT ;  /* 0x000000ff0800720c */ /* 0x000fce0003f45270 */
[----:B------:R-:W-:Y:S06]  /*0940*/  @!P1 BRA `(.L_x_11) ;  /* 0x00000000001c9947 */ /* 0x000fec0003800000 */
[----:B0-2---:R-:W-:Y:S02]  /*0950*/  IMAD.MOV.U32 R9, RZ, RZ, -0x1 ;  /* 0xffffffffff097424 */ /* 0x005fe400078e00ff */
[----:B-1----:R-:W-:-:S04]  /*0960*/  IMAD.WIDE.U32 R4, R7, 0x4, R22 ;  /* 0x0000000407047825 */ /* 0x002fc800078e0016 */
[----:B------:R-:W-:Y:S01]  /*0970*/  VIADD R7, R7, 0x4 ;  /* 0x0000000407077836 */ /* 0x000fe20000000000 */
[----:B------:R3:W-:Y:S04]  /*0980*/  STG.E desc[UR6][R4.64], R9 ;  /* 0x0000000904007986 */ /* 0x0007e8000c101906 */
[----:B------:R3:W-:Y:S04]  /*0990*/  STG.E desc[UR6][R4.64+0x4], R9 ;  /* 0x0000040904007986 */ /* 0x0007e8000c101906 */
[----:B------:R3:W-:Y:S04]  /*09a0*/  STG.E desc[UR6][R4.64+0x8], R9 ;  /* 0x0000080904007986 */ /* 0x0007e8000c101906 */
[----:B------:R3:W-:Y:S02]  /*09b0*/  STG.E desc[UR6][R4.64+0xc], R9 ;  /* 0x00000c0904007986 */ /* 0x0007e4000c101906 */
.L_x_11:
[----:B------:R-:W-:Y:S05]  /*09c0*/  @!P2 BRA `(.L_x_9) ;  /* 0x000000000020a947 */ /* 0x000fea0003800000 */
[----:B0-23--:R-:W-:Y:S01]  /*09d0*/  IMAD.MOV.U32 R9, RZ, RZ, -0x1 ;  /* 0xffffffffff097424 */ /* 0x00dfe200078e00ff */
[----:B------:R-:W-:-:S06]  /*09e0*/  UMOV UR4, URZ ;  /* 0x000000ff00047c82 */ /* 0x000fcc0008000000 */
.L_x_12:
[----:B-1----:R-:W-:Y:S01]  /*09f0*/  IMAD.WIDE.U32 R4, R7, 0x4, R22 ;  /* 0x0000000407047825 */ /* 0x002fe200078e0016 */
[----:B------:R-:W-:-:S03]  /*0a00*/  UIADD3 UR4, UPT, UPT, UR4, 0x1, URZ ;  /* 0x0000000104047890 */ /* 0x000fc6000fffe0ff */
[----:B------:R-:W-:Y:S01]  /*0a10*/  VIADD R7, R7, 0x1 ;  /* 0x0000000107077836 */ /* 0x000fe20000000000 */
[----:B------:R4:W-:Y:S02]  /*0a20*/  STG.E desc[UR6][R4.64], R9 ;  /* 0x0000000904007986 */ /* 0x0009e4000c101906 */
[----:B------:R-:W-:-:S13]  /*0a30*/  ISETP.NE.AND P1, PT, R8, UR4, PT ;  /* 0x0000000408007c0c */ /* 0x000fda000bf25270 */
[----:B----4-:R-:W-:Y:S05]  /*0a40*/  @P1 BRA `(.L_x_12) ;  /* 0xfffffffc00e81947 */ /* 0x010fea000383ffff */
.L_x_9:
[----:B------:R-:W-:-:S05]  /*0a50*/  VIADD R0, R2, 0xffffffff ;  /* 0xffffffff02007836 */ /* 0x000fca0000000000 */
[----:B------:R-:W-:Y:S01]  /*0a60*/  ISETP.GE.U32.AND P1, PT, R0, 0xf, PT ;  /* 0x0000000f0000780c */ /* 0x000fe20003f26070 */
[----:B------:R-:W-:-:S12]  /*0a70*/  IMAD.MOV.U32 R0, RZ, RZ, RZ ;  /* 0x000000ffff007224 */ /* 0x000fd800078e00ff */
[----:B------:R-:W-:Y:S05]  /*0a80*/  @!P1 BRA `(.L_x_13) ;  /* 0x00000000005c9947 */ /* 0x000fea0003800000 */
[----:B------:R-:W-:Y:S01]  /*0a90*/  LOP3.LUT R0, R2, 0x7ffffff0, RZ, 0xc0, !PT ;  /* 0x7ffffff002007812 */ /* 0x000fe200078ec0ff */
[----:B------:R-:W-:-:S06]  /*0aa0*/  UMOV UR4, URZ ;  /* 0x000000ff00047c82 */ /* 0x000fcc0008000000 */
.L_x_14:
[----:B01234-:R-:W-:Y:S01]  /*0ab0*/  IADD3 R4, P1, PT, R15, UR4, RZ ;  /* 0x000000040f047c10 */ /* 0x01ffe2000ff3e0ff */
        /* <DEDUP_REMOVED lines=20> */
.L_x_13:
[----:B------:R-:W-:Y:S05]  /*0c00*/  @!P0 BRA `(.L_x_6) ;  /* 0x0000000000908947 */ /* 0x000fea0003800000 */
[----:B------:R-:W-:Y:S02]  /*0c10*/  ISETP.GE.U32.AND P0, PT, R6, 0x8, PT ;  /* 0x000000080600780c */ /* 0x000fe40003f06070 */
[----:B------:R-:W-:-:S04]  /*0c20*/  LOP3.LUT R7, R2, 0x7, RZ, 0xc0, !PT ;  /* 0x0000000702077812 */ /* 0x000fc800078ec0ff */
[----:B------:R-:W-:-:S07]  /*0c30*/  ISETP.NE.AND P1, PT, R7, RZ, PT ;  /* 0x000000ff0700720c */ /* 0x000fce0003f25270 */
[----:B------:R-:W-:Y:S06]  /*0c40*/  @!P0 BRA `(.L_x_15) ;  /* 0x00000000002c8947 */ /* 0x000fec0003800000 */
[C---:B01234-:R-:W-:Y:S01]  /*0c50*/  IADD3 R4, P0, PT, R0.reuse, R15, RZ ;  /* 0x0000000f00047210 */ /* 0x05ffe20007f1e0ff */
        /* <DEDUP_REMOVED lines=10> */
.L_x_15:
        /* <DEDUP_REMOVED lines=11> */
[----:B------:R0:W-:Y:S02]  /*0db0*/  STG.E.U8 desc[UR6][R4.64+0x3], RZ ;  /* 0x000003ff04007986 */ /* 0x0001e4000c101106 */
.L_x_16:
[----:B------:R-:W-:Y:S05]  /*0dc0*/  @!P1 BRA `(.L_x_6) ;  /* 0x0000000000209947 */ /* 0x000fea0003800000 */
[----:B------:R-:W-:-:S05]  /*0dd0*/  UMOV UR4, URZ ;  /* 0x000000ff00047c82 */ /* 0x000fca0008000000 */
.L_x_17:
[C---:B01234-:R-:W-:Y:S01]  /*0de0*/  IADD3 R4, P0, PT, R0.reuse, R15, RZ ;  /* 0x0000000f00047210 */ /* 0x05ffe20007f1e0ff */
[----:B------:R-:W-:Y:S01]  /*0df0*/  UIADD3 UR4, UPT, UPT, UR4, 0x1, URZ ;  /* 0x0000000104047890 */ /* 0x000fe2000fffe0ff */
[----:B------:R-:W-:-:S03]  /*0e00*/  VIADD R0, R0, 0x1 ;  /* 0x0000000100007836 */ /* 0x000fc60000000000 */
[----:B------:R-:W-:Y:S02]  /*0e10*/  IMAD.X R5, RZ, RZ, R11, P0 ;  /* 0x000000ffff057224 */ /* 0x000fe400000e060b */
[----:B------:R-:W-:-:S03]  /*0e20*/  ISETP.NE.AND P0, PT, R6, UR4, PT ;  /* 0x0000000406007c0c */ /* 0x000fc6000bf05270 */
[----:B------:R0:W-:Y:S10]  /*0e30*/  STG.E.U8 desc[UR6][R4.64], RZ ;  /* 0x000000ff04007986 */ /* 0x0001f4000c101106 */
[----:B0-----:R-:W-:Y:S05]  /*0e40*/  @P0 BRA `(.L_x_17) ;  /* 0xfffffffc00e40947 */ /* 0x001fea000383ffff */
.L_x_6:
[----:B------:R-:W5:Y:S08]  /*0e50*/  LDC.64 R26, c[0x0][0x390] ;  /* 0x0000e400ff1a7b82 */ /* 0x000f700000000a00 */
[----:B0-----:R-:W0:Y:S08]  /*0e60*/  LDC.64 R6, c[0x0][0x388] ;  /* 0x0000e200ff067b82 */ /* 0x001e300000000a00 */
[----:B-1234-:R-:W1:Y:S01]  /*0e70*/  LDC.64 R4, c[0x0][0x380] ;  /* 0x0000e000ff047b82 */ /* 0x01ee620000000a00 */
[----:B-----5:R-:W-:-:S07]  /*0e80*/  IMAD.WIDE R26, R24, 0x4, R26 ;  /* 0x00000004181a7825 */ /* 0x020fce00078e021a */
[----:B------:R-:W2:Y:S01]  /*0e90*/  LDC.64 R8, c[0x0][0x3e0] ;  /* 0x0000f800ff087b82 */ /* 0x000ea20000000a00 */
[----:B------:R-:W3:Y:S01]  /*0ea0*/  LDG.E R12, desc[UR6][R26.64] ;  /* 0x000000061a0c7981 */ /* 0x000ee2000c1e1900 */
[----:B0-----:R-:W-:-:S05]  /*0eb0*/  IMAD.WIDE R6, R24, 0x4, R6 ;  /* 0x0000000418067825 */ /* 0x001fca00078e0206 */
[----:B------:R-:W4:Y:S01]  /*0ec0*/  LDG.E R10, desc[UR6][R6.64] ;  /* 0x00000006060a7981 */ /* 0x000f22000c1e1900 */
[----:B-1----:R-:W-:-:S05]  /*0ed0*/  IMAD.WIDE R4, R24, 0x4, R4 ;  /* 0x0000000418047825 */ /* 0x002fca00078e0204 */
[----:B------:R-:W5:Y:S01]  /*0ee0*/  LDG.E R39, desc[UR6][R4.64] ;  /* 0x0000000604277981 */ /* 0x000f62000c1e1900 */
[----:B------:R-:W-:Y:S02]  /*0ef0*/  IMAD.MOV.U32 R28, RZ, RZ, 0x1 ;  /* 0x00000001ff1c7424 */ /* 0x000fe400078e00ff */
[----:B--2---:R-:W-:-:S04]  /*0f00*/  IMAD.WIDE R24, R24, 0xfa08, R8 ;  /* 0x0000fa0818187825 */ /* 0x004fc800078e0208 */
[----:B------:R-:W-:-:S05]  /*0f10*/  IMAD.MOV.U32 R29, RZ, RZ, RZ ;  /* 0x000000ffff1d7224 */ /* 0x000fca00078e00ff */
[----:B------:R0:W-:Y:S01]  /*0f20*/  STG.E.64 desc[UR6][R24.64+0xfa00], R28 ;  /* 0x00fa001c18007986 */ /* 0x0001e2000c101b06 */
[----:B------:R-:W-:Y:S01]  /*0f30*/  BSSY B0, `(.L_x_18) ;  /* 0x0000375000007945 */ /* 0x000fe20003800000 */
[----:B------:R-:W-:Y:S01]  /*0f40*/  IMAD.MOV.U32 R8, RZ, RZ, -0x1 ;  /* 0xffffffffff087424 */ /* 0x000fe200078e00ff */
[----:B---3--:R-:W-:Y:S02]  /*0f50*/  ISETP.GT.U32.AND P2, PT, R12, RZ, PT ;  /* 0x000000ff0c00720c */ /* 0x008fe40003f44070 */
[----:B------:R-:W-:-:S04]  /*0f60*/  SHF.R.S32.HI R9, RZ, 0x1f, R12 ;  /* 0x0000001fff097819 */ /* 0x000fc8000001140c */
[----:B------:R-:W-:Y:S02]  /*0f70*/  ISETP.GT.AND.EX P2, PT, R9, RZ, PT, P2 ;  /* 0x000000ff0900720c */ /* 0x000fe40003f44320 */
[----:B----4-:R-:W-:Y:S02]  /*0f80*/  ISETP.GT.U32.AND P3, PT, R10, RZ, PT ;  /* 0x000000ff0a00720c */ /* 0x010fe40003f64070 */
[----:B------:R-:W-:-:S04]  /*0f90*/  SHF.R.S32.HI R7, RZ, 0x1f, R10 ;  /* 0x0000001fff077819 */ /* 0x000fc8000001140a */
[----:B------:R-:W-:Y:S01]  /*0fa0*/  ISETP.GT.OR.EX P0, PT, R7, RZ, P2, P3 ;  /* 0x000000ff0700720c */ /* 0x000fe20001704730 */
[----:B-----5:R0:W-:Y:S03]  /*0fb0*/  STG.E desc[UR6][R24.64], R39 ;  /* 0x0000002718007986 */ /* 0x0201e6000c101906 */
[----:B------:R-:W-:Y:S02]  /*0fc0*/  ISETP.LT.OR P0, PT, R3, 0x1, !P0 ;  /* 0x000000010300780c */ /* 0x000fe40004701670 */
[----:B------:R-:W-:-:S11]  /*0fd0*/  ISETP.GT.AND.EX P3, PT, R7, RZ, PT, P3 ;  /* 0x000000ff0700720c */ /* 0x000fd60003f64330 */
[----:B0-----:R-:W-:Y:S05]  /*0fe0*/  @P0 BRA `(.L_x_19) ;  /* 0x0000003400a40947 */ /* 0x001fea0003800000 */
[C---:B------:R-:W-:Y:S01]  /*0ff0*/  VIADD R6, R2.reuse, 0xffffffff ;  /* 0xffffffff02067836 */ /* 0x040fe20000000000 */
[C---:B------:R-:W-:Y:S01]  /*1000*/  LOP3.LUT R5, R2.reuse, 0x3, RZ, 0xc0, !PT ;  /* 0x0000000302057812 */ /* 0x040fe200078ec0ff */
[----:B------:R-:W-:Y:S01]  /*1010*/  IMAD.MOV.U32 R35, RZ, RZ, R12 ;  /* 0x000000ffff237224 */ /* 0x000fe200078e000c */
[----:B------:R-:W-:Y:S01]  /*1020*/  LOP3.LUT R3, R2, 0x7ffffffc, RZ, 0xc0, !PT ;  /* 0x7ffffffc02037812 */ /* 0x000fe200078ec0ff */
[----:B------:R-:W-:Y:S02]  /*1030*/  IMAD.MOV.U32 R38, RZ, RZ, R9 ;  /* 0x000000ffff267224 */ /* 0x000fe400078e0009 */
[----:B------:R-:W-:Y:S02]  /*1040*/  IMAD.MOV.U32 R4, RZ, RZ, R39 ;  /* 0x000000ffff047224 */ /* 0x000fe400078e0027 */
[----:B------:R-:W-:Y:S02]  /*1050*/  IMAD.MOV.U32 R8, RZ, RZ, -0x1 ;  /* 0xffffffffff087424 */ /* 0x000fe400078e00ff */
[----:B------:R-:W-:-:S07]  /*1060*/  IMAD.MOV.U32 R2, RZ, RZ, RZ ;  /* 0x000000ffff027224 */ /* 0x000fce00078e00ff */
.L_x_106:
[----:B------:R-:W2:Y:S01]  /*1070*/  LDG.E R0, desc[UR6][R24.64+0xfa00] ;  /* 0x00fa000618007981 */ /* 0x000ea2000c1e1900 */
[----:B------:R-:W-:Y:S05]  /*1080*/  YIELD ;  /* 0x0000000000007946 */ /* 0x000fea0003800000 */
[----:B------:R-:W-:Y:S02]  /*1090*/  IMAD.MOV.U32 R39, RZ, RZ, R4 ;  /* 0x000000ffff277224 */ /* 0x000fe400078e0004 */
[----:B------:R-:W-:Y:S02]  /*10a0*/  IMAD.MOV.U32 R12, RZ, RZ, R35 ;  /* 0x000000ffff0c7224 */ /* 0x000fe400078e0023 */
[----:B------:R-:W-:Y:S01]  /*10b0*/  IMAD.MOV.U32 R9, RZ, RZ, R38 ;  /* 0x000000ffff097224 */ /* 0x000fe200078e0026 */
[----:B--2---:R-:W-:-:S13]  /*10c0*/  ISETP.GT.AND P0, PT, R0, 0x270f, PT ;  /* 0x0000270f0000780c */ /* 0x004fda0003f04270 */
[----:B------:R-:W-:Y:S05]  /*10d0*/  @P0 BRA `(.L_x_19) ;  /* 0x0000003400680947 */ /* 0x000fea0003800000 */
[----:B------:R-:W0:Y:S02]  /*10e0*/  LDC R0, c[0x0][0x3b0] ;  /* 0x0000ec00ff007b82 */ /* 0x000e240000000800 */
[----:B0-----:R-:W-:-:S13]  /*10f0*/  ISETP.GE.AND P0, PT, R0, 0x1, PT ;  /* 0x000000010000780c */ /* 0x001fda0003f06270 */
[----:B------:R-:W-:Y:S05]  /*1100*/  @!P0 BRA `(.L_x_20) ;  /* 0x00000010001c8947 */ /* 0x000fea0003800000 */
[----:B------:R-:W-:Y:S01]  /*1110*/  ISETP.GE.U32.AND P0, PT, R6, 0x7, PT ;  /* 0x000000070600780c */ /* 0x000fe20003f06070 */
[----:B------:R-:W-:-:S12]  /*1120*/  IMAD.MOV.U32 R35, RZ, RZ, RZ ;  /* 0x000000ffff237224 */ /* 0x000fd800078e00ff */
[----:B------:R-:W-:Y:S05]  /*1130*/  @!P0 BRA `(.L_x_21) ;  /* 0x00000000009c8947 */ /* 0x000fea0003800000 */
[----:B------:R-:W-:Y:S01]  /*1140*/  BSSY.RECONVERGENT B1, `(.L_x_22) ;  /* 0x0000025000017945 */ /* 0x000fe20003800200 */
[----:B------:R-:W-:Y:S01]  /*1150*/  IMAD.MOV.U32 R35, RZ, RZ, RZ ;  /* 0x000000ffff237224 */ /* 0x000fe200078e00ff */
[----:B------:R-:W-:-:S07]  /*1160*/  LOP3.LUT R4, R0, 0x7ffffff8, RZ, 0xc0, !PT ;  /* 0x7ffffff800047812 */ /* 0x000fce00078ec0ff */
.L_x_23:
[C---:B0-----:R-:W-:Y:S01]  /*1170*/  IADD3 R28, P0, PT, R35.reuse, R32, RZ ;  /* 0x00000020231c7210 */ /* 0x041fe20007f1e0ff */
[----:B------:R-:W-:-:S04]  /*1180*/  IMAD.WIDE.U32 R36, R35, 0x8, R18 ;  /* 0x0000000823247825 */ /* 0x000fc800078e0012 */
[----:B------:R-:W-:Y:S02]  /*1190*/  IMAD.MOV.U32 R26, RZ, RZ, -0x62700000 ;  /* 0x9d900000ff1a7424 */ /* 0x000fe400078e00ff */
[----:B------:R-:W-:Y:S02]  /*11a0*/  IMAD.MOV.U32 R27, RZ, RZ, 0x3782dace ;  /* 0x3782daceff1b7424 */ /* 0x000fe400078e00ff */
[----:B------:R-:W-:Y:S02]  /*11b0*/  IMAD.MOV.U32 R41, RZ, RZ, -0x1 ;  /* 0xffffffffff297424 */ /* 0x000fe400078e00ff */
[C---:B------:R-:W-:Y:S01]  /*11c0*/  IMAD.WIDE.U32 R30, R35.reuse, 0x4, R20 ;  /* 0x00000004231e7825 */ /* 0x040fe200078e0014 */
[----:B------:R0:W-:Y:S03]  /*11d0*/  STG.E.64 desc[UR6][R36.64], R26 ;  /* 0x0000001a24007986 */ /* 0x0001e6000c101b06 */
[----:B------:R-:W-:Y:S01]  /*11e0*/  IMAD.X R29, RZ, RZ, R13, P0 ;  /* 0x000000ffff1d7224 */ /* 0x000fe200000e060d */
[----:B------:R0:W-:Y:S01]  /*11f0*/  STG.E desc[UR6][R30.64], R41 ;  /* 0x000000291e007986 */ /* 0x0001e2000c101906 */
[----:B------:R-:W-:-:S03]  /*1200*/  VIADD R35, R35, 0x8 ;  /* 0x0000000823237836 */ /* 0x000fc60000000000 */
[----:B------:R0:W-:Y:S02]  /*1210*/  STG.E.U8 desc[UR6][R28.64], RZ ;  /* 0x000000ff1c007986 */ /* 0x0001e4000c101106 */
[----:B------:R-:W-:Y:S02]  /*1220*/  ISETP.NE.AND P0, PT, R35, R4, PT ;  /* 0x000000042300720c */ /* 0x000fe40003f05270 */
[----:B------:R0:W-:Y:S04]  /*1230*/  STG.E.64 desc[UR6][R36.64+0x8], R26 ;  /* 0x0000081a24007986 */ /* 0x0001e8000c101b06 */
[----:B------:R0:W-:Y:S04]  /*1240*/  STG.E desc[UR6][R30.64+0x4], R41 ;  /* 0x000004291e007986 */ /* 0x0001e8000c101906 */
[----:B------:R0:W-:Y:S04]  /*1250*/  STG.E.U8 desc[UR6][R28.64+0x1], RZ ;  /* 0x000001ff1c007986 */ /* 0x0001e8000c101106 */
        /* <DEDUP_REMOVED lines=17> */
[----:B------:R0:W-:Y:S01]  /*1370*/  STG.E.U8 desc[UR6][R28.64+0x7], RZ ;  /* 0x000007ff1c007986 */ /* 0x0001e2000c101106 */
[----:B------:R-:W-:Y:S05]  /*1380*/  @P0 BRA `(.L_x_23) ;  /* 0xfffffffc00780947 */ /* 0x000fea000383ffff */
[----:B------:R-:W-:Y:S05]  /*1390*/  BSYNC.RECONVERGENT B1 ;  /* 0x0000000000017941 */ /* 0x000fea0003800200 */
.L_x_22:
[----:B------:R-:W-:-:S07]  /*13a0*/  IMAD.MOV.U32 R35, RZ, RZ, R4 ;  /* 0x000000ffff237224 */ /* 0x000fce00078e0004 */
.L_x_21:
[----:B------:R-:W1:Y:S02]  /*13b0*/  LDCU UR4, c[0x0][0x3b0] ;  /* 0x00007600ff0477ac */ /* 0x000e640008000800 */
[----:B-1----:R-:W-:-:S04]  /*13c0*/  ULOP3.LUT UR4, UR4, 0x7, URZ, 0xc0, !UPT ;  /* 0x0000000704047892 */ /* 0x002fc8000f8ec0ff */
[----:B------:R-:W-:-:S09]  /*13d0*/  UISETP.NE.AND UP0, UPT, UR4, URZ, UPT ;  /* 0x000000ff0400728c */ /* 0x000fd2000bf05270 */
[----:B------:R-:W-:Y:S05]  /*13e0*/  BRA.U !UP0, `(.L_x_24) ;  /* 0x0000000108d87547 */ /* 0x000fea000b800000 */
[----:B------:R-:W-:Y:S01]  /*13f0*/  UIADD3 UR4, UPT, UPT, UR4, -0x1, URZ ;  /* 0xffffffff04047890 */ /* 0x000fe2000fffe0ff */
[----:B------:R-:W-:-:S03]  /*1400*/  ISETP.NE.AND P1, PT, R5, RZ, PT ;  /* 0x000000ff0500720c */ /* 0x000fc60003f25270 */
[----:B------:R-:W-:-:S09]  /*1410*/  UISETP.GE.U32.AND UP0, UPT, UR4, 0x3, UPT ;  /* 0x000000030400788c */ /* 0x000fd2000bf06070 */
[----:B------:R-:W-:Y:S05]  /*1420*/  BRA.U !UP0, `(.L_x_25) ;  /* 0x0000000108507547 */ /* 0x000fea000b800000 */
        /* <DEDUP_REMOVED lines=19> */
[----:B------:R1:W-:Y:S02]  /*1560*/  STG.E.U8 desc[UR6][R28.64+0x3], RZ ;  /* 0x000003ff1c007986 */ /* 0x0003e4000c101106 */
.L_x_25:
[----:B------:R-:W-:Y:S05]  /*1570*/  @!P1 BRA `(.L_x_24) ;  /* 0x0000000000749947 */ /* 0x000fea0003800000 */
[----:B------:R-:W-:Y:S02]  /*1580*/  ISETP.NE.AND P0, PT, R5, 0x1, PT ;  /* 0x000000010500780c */ /* 0x000fe40003f05270 */
[----:B------:R-:W-:-:S04]  /*1590*/  LOP3.LUT R0, R0, 0x1, RZ, 0xc0, !PT ;  /* 0x0000000100007812 */ /* 0x000fc800078ec0ff */
[----:B------:R-:W-:-:S07]  /*15a0*/  ISETP.NE.U32.AND P1, PT, R0, 0x1, PT ;  /* 0x000000010000780c */ /* 0x000fce0003f25070 */
[----:B------:R-:W-:Y:S06]  /*15b0*/  @!P0 BRA `(.L_x_26) ;  /* 0x0000000000388947 */ /* 0x000fec0003800000 */
[C---:B01----:R-:W-:Y:S01]  /*15c0*/  IADD3 R26, P0, PT, R35.reuse, R32, RZ ;  /* 0x00000020231a7210 */ /* 0x043fe20007f1e0ff */
        /* <DEDUP_REMOVED lines=12> */
[----:B------:R2:W-:Y:S02]  /*1690*/  STG.E.U8 desc[UR6][R26.64+0x1], RZ ;  /* 0x000001ff1a007986 */ /* 0x0005e4000c101106 */
.L_x_26:
[----:B------:R-:W-:Y:S05]  /*16a0*/  @P1 BRA `(.L_x_24) ;  /* 0x0000000000281947 */ /* 0x000fea0003800000 */
[C---:B012---:R-:W-:Y:S01]  /*16b0*/  IADD3 R26, P0, PT, R35.reuse, R32, RZ ;  /* 0x00000020231a7210 */ /* 0x047fe20007f1e0ff */
[----:B------:R-:W-:-:S04]  /*16c0*/  IMAD.WIDE.U32 R28, R35, 0x8, R18 ;  /* 0x00000008231c7825 */ /* 0x000fc800078e0012 */
[----:B------:R-:W-:-:S04]  /*16d0*/  IMAD.WIDE.U32 R36, R35, 0x4, R20 ;  /* 0x0000000423247825 */ /* 0x000fc800078e0014 */
[----:B------:R-:W-:Y:S02]  /*16e0*/  IMAD.MOV.U32 R30, RZ, RZ, -0x62700000 ;  /* 0x9d900000ff1e7424 */ /* 0x000fe400078e00ff */
[----:B------:R-:W-:Y:S02]  /*16f0*/  IMAD.MOV.U32 R31, RZ, RZ, 0x3782dace ;  /* 0x3782daceff1f7424 */ /* 0x000fe400078e00ff */
[----:B------:R-:W-:Y:S02]  /*1700*/  IMAD.MOV.U32 R35, RZ, RZ, -0x1 ;  /* 0xffffffffff237424 */ /* 0x000fe400078e00ff */
[----:B------:R-:W-:Y:S01]  /*1710*/  IMAD.X R27, RZ, RZ, R13, P0 ;  /* 0x000000ffff1b7224 */ /* 0x000fe200000e060d */
[----:B------:R3:W-:Y:S04]  /*1720*/  STG.E.64 desc[UR6][R28.64], R30 ;  /* 0x0000001e1c007986 */ /* 0x0007e8000c101b06 */
[----:B------:R3:W-:Y:S04]  /*1730*/  STG.E desc[UR6][R36.64], R35 ;  /* 0x0000002324007986 */ /* 0x0007e8000c101906 */
[----:B------:R3:W-:Y:S02]  /*1740*/  STG.E.U8 desc[UR6][R26.64], RZ ;  /* 0x000000ff1a007986 */ /* 0x0007e4000c101106 */
.L_x_24:
[----:B0123--:R-:W-:Y:S01]  /*1750*/  IMAD.WIDE R26, R39, 0x8, R18 ;  /* 0x00000008271a7825 */ /* 0x00ffe200078e0212 */
[----:B------:R-:W-:Y:S03]  /*1760*/  BSSY.RECONVERGENT B1, `(.L_x_27) ;  /* 0x00000a0000017945 */ /* 0x000fe60003800200 */
[----:B------:R-:W-:Y:S01]  /*1770*/  IMAD.MOV.U32 R0, RZ, RZ, RZ ;  /* 0x000000ffff007224 */ /* 0x000fe200078e00ff */
[----:B------:R0:W-:Y:S06]  /*1780*/  STG.E.64 desc[UR6][R26.64], RZ ;  /* 0x000000ff1a007986 */ /* 0x0001ec000c101b06 */
.L_x_41:
[----:B------:R-:W-:Y:S01]  /*1790*/  ISETP.GE.U32.AND P0, PT, R6, 0x3, PT ;  /* 0x000000030600780c */ /* 0x000fe20003f06070 */
[----:B------:R-:W-:Y:S02]  /*17a0*/  IMAD.MOV.U32 R35, RZ, RZ, -0x1 ;  /* 0xffffffffff237424 */ /* 0x000fe400078e00ff */
[----:B------:R-:W-:Y:S02]  /*17b0*/  IMAD.MOV.U32 R4, RZ, RZ, -0x62700000 ;  /* 0x9d900000ff047424 */ /* 0x000fe400078e00ff */
[----:B------:R-:W-:Y:S02]  /*17c0*/  IMAD.MOV.U32 R45, RZ, RZ, 0x3782dace ;  /* 0x3782daceff2d7424 */ /* 0x000fe400078e00ff */
[----:B------:R-:W-:-:S06]  /*17d0*/  IMAD.MOV.U32 R37, RZ, RZ, RZ ;  /* 0x000000ffff257224 */ /* 0x000fcc00078e00ff */
[----:B------:R-:W-:Y:S05]  /*17e0*/  @!P0 BRA `(.L_x_28) ;  /* 0x0000000000ec8947 */ /* 0x000fea0003800000 */
[----:B------:R-:W-:Y:S01]  /*17f0*/  BSSY.RECONVERGENT B2, `(.L_x_29) ;  /* 0x0000039000027945 */ /* 0x000fe20003800200 */
[----:B------:R-:W-:Y:S02]  /*1800*/  IMAD.MOV.U32 R35, RZ, RZ, -0x1 ;  /* 0xffffffffff237424 */ /* 0x000fe400078e00ff */
[----:B------:R-:W-:Y:S02]  /*1810*/  IMAD.MOV.U32 R4, RZ, RZ, -0x62700000 ;  /* 0x9d900000ff047424 */ /* 0x000fe400078e00ff */
[----:B------:R-:W-:Y:S02]  /*1820*/  IMAD.MOV.U32 R45, RZ, RZ, 0x3782dace ;  /* 0x3782daceff2d7424 */ /* 0x000fe400078e00ff */
[----:B------:R-:W-:-:S07]  /*1830*/  IMAD.MOV.U32 R38, RZ, RZ, RZ ;  /* 0x000000ffff267224 */ /* 0x000fce00078e00ff */
.L_x_30:
[----:B------:R-:W-:-:S05]  /*1840*/  IADD3 R42, P0, PT, R38, R32, RZ ;  /* 0x00000020262a7210 */ /* 0x000fca0007f1e0ff */
[----:B------:R-:W-:-:S05]  /*1850*/  IMAD.X R43, RZ, RZ, R13, P0 ;  /* 0x000000ffff2b7224 */ /* 0x000fca00000e060d */
[----:B0-----:R-:W2:Y:S04]  /*1860*/  LDG.E.U8 R26, desc[UR6][R42.64] ;  /* 0x000000062a1a7981 */ /* 0x001ea8000c1e1100 */
[----:B------:R-:W3:Y:S04]  /*1870*/  LDG.E.U8 R28, desc[UR6][R42.64+0x1] ;  /* 0x000001062a1c7981 */ /* 0x000ee8000c1e1100 */
[----:B------:R-:W4:Y:S04]  /*1880*/  LDG.E.U8 R29, desc[UR6][R42.64+0x2] ;  /* 0x000002062a1d7981 */ /* 0x000f28000c1e1100 */
[----:B------:R-:W5:Y:S01]  /*1890*/  LDG.E.U8 R40, desc[UR6][R42.64+0x3] ;  /* 0x000003062a287981 */ /* 0x000f62000c1e1100 */
[----:B--2---:R-:W-:Y:S01]  /*18a0*/  ISETP.NE.AND P1, PT, R26, RZ, PT ;  /* 0x000000ff1a00720c */ /* 0x004fe20003f25270 */
[----:B------:R-:W-:Y:S01]  /*18b0*/  IMAD.WIDE.U32 R26, R38, 0x8, R18 ;  /* 0x00000008261a7825 */ /* 0x000fe200078e0012 */
[----:B---3--:R-:W-:-:S11]  /*18c0*/  ISETP.NE.AND P6, PT, R28, RZ, PT ;  /* 0x000000ff1c00720c */ /* 0x008fd60003fc5270 */
[----:B------:R-:W2:Y:S04]  /*18d0*/  @!P1 LDG.E.64 R36, desc[UR6][R26.64] ;  /* 0x000000061a249981 */ /* 0x000ea8000c1e1b00 */
[----:B------:R-:W3:Y:S01]  /*18e0*/  @!P6 LDG.E.64 R30, desc[UR6][R26.64+0x8] ;  /* 0x000008061a1ee981 */ /* 0x000ee2000c1e1b00 */
[----:B----4-:R-:W-:Y:S02]  /*18f0*/  ISETP.NE.AND P5, PT, R29, RZ, PT ;  /* 0x000000ff1d00720c */ /* 0x010fe40003fa5270 */
[----:B-----5:R-:W-:-:S11]  /*1900*/  ISETP.NE.AND P4, PT, R40, RZ, PT ;  /* 0x000000ff2800720c */ /* 0x020fd60003f85270 */
[----:B------:R-:W4:Y:S04]  /*1910*/  @!P5 LDG.E.64 R28, desc[UR6][R26.64+0x10] ;  /* 0x000010061a1cd981 */ /* 0x000f28000c1e1b00 */
[----:B------:R-:W5:Y:S01]  /*1920*/  @!P4 LDG.E.64 R40, desc[UR6][R26.64+0x18] ;  /* 0x000018061a28c981 */ /* 0x000f62000c1e1b00 */
[----:B--2---:R-:W-:-:S04]  /*1930*/  @!P1 ISETP.GE.U32.AND P0, PT, R36, R4, PT ;  /* 0x000000042400920c */ /* 0x004fc80003f06070 */
[----:B------:R-:W-:-:S04]  /*1940*/  @!P1 ISETP.GE.AND.EX P0, PT, R37, R45, PT, P0 ;  /* 0x0000002d2500920c */ /* 0x000fc80003f06300 */
[----:B------:R-:W-:Y:S02]  /*1950*/  @!P1 SEL R35, R38, R35, !P0 ;  /* 0x0000002326239207 */ /* 0x000fe40004000000 */
[----:B------:R-:W-:-:S04]  /*1960*/  @!P1 ISETP.LT.U32.AND P0, PT, R36, R4, PT ;  /* 0x000000042400920c */ /* 0x000fc80003f01070 */
[----:B------:R-:W-:-:S04]  /*1970*/  @!P1 ISETP.LT.AND.EX P0, PT, R37, R45, PT, P0 ;  /* 0x0000002d2500920c */ /* 0x000fc80003f01300 */
[----:B------:R-:W-:Y:S02]  /*1980*/  @!P1 SEL R4, R36, R4, P0 ;  /* 0x0000000424049207 */ /* 0x000fe40000000000 */
[----:B------:R-:W-:Y:S02]  /*1990*/  @!P1 SEL R45, R37, R45, P0 ;  /* 0x0000002d252d9207 */ /* 0x000fe40000000000 */
[----:B---3--:R-:W-:Y:S02]  /*19a0*/  @!P6 ISETP.GE.U32.AND P1, PT, R30, R4, PT ;  /* 0x000000041e00e20c */ /* 0x008fe40003f26070 */
[----:B------:R-:W-:Y:S02]  /*19b0*/  PLOP3.LUT P0, PT, PT, PT, PT, 0x80, 0x8 ;  /* 0x000000000008781c */ /* 0x000fe40003f0f070 */
[----:B------:R-:W-:-:S04]  /*19c0*/  @!P6 ISETP.GE.AND.EX P1, PT, R31, R45, PT, P1 ;  /* 0x0000002d1f00e20c */ /* 0x000fc80003f26310 */
[----:B------:R-:W-:Y:S02]  /*19d0*/  @!P6 PLOP3.LUT P0, PT, P1, PT, PT, 0x80, 0x8 ;  /* 0x000000000008e81c */ /* 0x000fe40000f0f070 */
[----:B------:R-:W-:-:S04]  /*19e0*/  @!P6 ISETP.LT.U32.AND P1, PT, R30, R4, PT ;  /* 0x000000041e00e20c */ /* 0x000fc80003f21070 */
[----:B------:R-:W-:-:S04]  /*19f0*/  @!P6 ISETP.LT.AND.EX P1, PT, R31, R45, PT, P1 ;  /* 0x0000002d1f00e20c */ /* 0x000fc80003f21310 */
[----:B------:R-:W-:Y:S02]  /*1a00*/  @!P6 SEL R4, R30, R4, P1 ;  /* 0x000000041e04e207 */ /* 0x000fe40000800000 */
[----:B------:R-:W-:Y:S01]  /*1a10*/  @!P6 SEL R45, R31, R45, P1 ;  /* 0x0000002d1f2de207 */ /* 0x000fe20000800000 */
[----:B------:R-:W-:Y:S01]  /*1a20*/  @!P0 VIADD R35, R38, 0x1 ;  /* 0x0000000126238836 */ /* 0x000fe20000000000 */
[CC--:B----4-:R-:W-:Y:S02]  /*1a30*/  @!P5 ISETP.LT.U32.AND P0, PT, R28.reuse, R4.reuse, PT ;  /* 0x000000041c00d20c */ /* 0x0d0fe40003f01070 */
[----:B------:R-:W-:Y:S02]  /*1a40*/  @!P5 ISETP.GE.U32.AND P1, PT, R28, R4, PT ;  /* 0x000000041c00d20c */ /* 0x000fe40003f26070 */
[CC--:B------:R-:W-:Y:S02]  /*1a50*/  @!P5 ISETP.LT.AND.EX P0, PT, R29.reuse, R45.reuse, PT, P0 ;  /* 0x0000002d1d00d20c */ /* 0x0c0fe40003f01300 */
[----:B------:R-:W-:-:S02]  /*1a60*/  @!P5 ISETP.GE.AND.EX P1, PT, R29, R45, PT, P1 ;  /* 0x0000002d1d00d20c */ /* 0x000fc40003f26310 */
[----:B------:R-:W-:Y:S02]  /*1a70*/  @!P5 SEL R4, R28, R4, P0 ;  /* 0x000000041c04d207 */ /* 0x000fe40000000000 */
[----:B------:R-:W-:Y:S02]  /*1a80*/  @!P5 SEL R45, R29, R45, P0 ;  /* 0x0000002d1d2dd207 */ /* 0x000fe40000000000 */
[----:B-----5:R-:W-:Y:S02]  /*1a90*/  @!P4 ISETP.GE.U32.AND P6, PT, R40, R4, PT ;  /* 0x000000042800c20c */ /* 0x020fe40003fc6070 */
[----:B------:R-:W-:Y:S02]  /*1aa0*/  PLOP3.LUT P0, PT, PT, PT, PT, 0x80, 0x8 ;  /* 0x000000000008781c */ /* 0x000fe40003f0f070 */
[----:B------:R-:W-:Y:S02]  /*1ab0*/  @!P4 ISETP.GE.AND.EX P6, PT, R41, R45, PT, P6 ;  /* 0x0000002d2900c20c */ /* 0x000fe40003fc6360 */
[----:B------:R-:W-:-:S02]  /*1ac0*/  @!P5 PLOP3.LUT P0, PT, P1, PT, PT, 0x80, 0x8 ;  /* 0x000000000008d81c */ /* 0x000fc40000f0f070 */
[----:B------:R-:W-:Y:S02]  /*1ad0*/  PLOP3.LUT P1, PT, PT, PT, PT, 0x80, 0x8 ;  /* 0x000000000008781c */ /* 0x000fe40003f2f070 */
[----:B------:R-:W-:-:S09]  /*1ae0*/  @!P4 PLOP3.LUT P1, PT, P6, PT, PT, 0x80, 0x8 ;  /* 0x000000000008c81c */ /* 0x000fd2000372f070 */
[----:B------:R-:W-:Y:S01]  /*1af0*/  @!P0 VIADD R35, R38, 0x2 ;  /* 0x0000000226238836 */ /* 0x000fe20000000000 */
[----:B------:R-:W-:-:S03]  /*1b00*/  @!P4 ISETP.LT.U32.AND P0, PT, R40, R4, PT ;  /* 0x000000042800c20c */ /* 0x000fc60003f01070 */
[C---:B------:R-:W-:Y:S01]  /*1b10*/  @!P1 VIADD R35, R38.reuse, 0x3 ;  /* 0x0000000326239836 */ /* 0x040fe20000000000 */
[----:B------:R-:W-:Y:S01]  /*1b20*/  @!P4 ISETP.LT.AND.EX P0, PT, R41, R45, PT, P0 ;  /* 0x0000002d2900c20c */ /* 0x000fe20003f01300 */
[----:B------:R-:W-:-:S03]  /*1b30*/  VIADD R38, R38, 0x4 ;  /* 0x0000000426267836 */ /* 0x000fc60000000000 */
[----:B------:R-:W-:Y:S02]  /*1b40*/  @!P4 SEL R4, R40, R4, P0 ;  /* 0x000000042804c207 */ /* 0x000fe40000000000 */
[----:B------:R-:W-:Y:S02]  /*1b50*/  ISETP.NE.AND P1, PT, R38, R3, PT ;  /* 0x000000032600720c */ /* 0x000fe40003f25270 */
[----:B------:R-:W-:-:S11]  /*1b60*/  @!P4 SEL R45, R41, R45, P0 ;  /* 0x0000002d292dc207 */ /* 0x000fd60000000000 */
[----:B------:R-:W-:Y:S05]  /*1b70*/  @P1 BRA `(.L_x_30) ;  /* 0xfffffffc00301947 */ /* 0x000fea000383ffff */
[----:B------:R-:W-:Y:S05]  /*1b80*/  BSYNC.RECONVERGENT B2 ;  /* 0x0000000000027941 */ /* 0x000fea0003800200 */
.L_x_29:
[----:B------:R-:W-:-:S07]  /*1b90*/  IMAD.MOV.U32 R37, RZ, RZ, R3 ;  /* 0x000000ffff257224 */ /* 0x000fce00078e0003 */
.L_x_28:
[----:B------:R-:W-:Y:S01]  /*1ba0*/  ISETP.NE.AND P0, PT, R5, RZ, PT ;  /* 0x000000ff0500720c */ /* 0x000fe20003f05270 */
[----:B------:R-:W-:-:S12]  /*1bb0*/  IMAD.MOV.U32 R41, RZ, RZ, R4 ;  /* 0x000000ffff297224 */ /* 0x000fd800078e0004 */
[----:B------:R-:W-:Y:S05]  /*1bc0*/  @!P0 BRA `(.L_x_31) ;  /* 0x0000000000b88947 */ /* 0x000fea0003800000 */
[----:B------:R-:W-:-:S05]  /*1bd0*/  IADD3 R28, P0, PT, R37, R32, RZ ;  /* 0x00000020251c7210 */ /* 0x000fca0007f1e0ff */
[----:B------:R-:W-:-:S05]  /*1be0*/  IMAD.X R29, RZ, RZ, R13, P0 ;  /* 0x000000ffff1d7224 */ /* 0x000fca00000e060d */
[----:B------:R-:W2:Y:S01]  /*1bf0*/  LDG.E.U8 R4, desc[UR6][R28.64] ;  /* 0x000000061c047981 */ /* 0x000ea2000c1e1100 */
[----:B------:R-:W-:Y:S01]  /*1c00*/  BSSY.RECONVERGENT B2, `(.L_x_32) ;  /* 0x000000d000027945 */ /* 0x000fe20003800200 */
[----:B------:R-:W-:Y:S01]  /*1c10*/  ISETP.NE.AND P4, PT, R5, 0x1, PT ;  /* 0x000000010500780c */ /* 0x000fe20003f85270 */
[----:B0-----:R-:W-:Y:S01]  /*1c20*/  IMAD.WIDE.U32 R26, R37, 0x8, R18 ;  /* 0x00000008251a7825 */ /* 0x001fe200078e0012 */
[----:B--2---:R-:W-:-:S13]  /*1c30*/  ISETP.NE.AND P0, PT, R4, RZ, PT ;  /* 0x000000ff0400720c */ /* 0x004fda0003f05270 */
[----:B------:R-:W-:Y:S05]  /*1c40*/  @P0 BRA `(.L_x_33) ;  /* 0x0000000000200947 */ /* 0x000fea0003800000 */
[----:B------:R-:W2:Y:S02]  /*1c50*/  LDG.E.64 R30, desc[UR6][R26.64] ;  /* 0x000000061a1e7981 */ /* 0x000ea4000c1e1b00 */
[CC--:B--2---:R-:W-:Y:S02]  /*1c60*/  ISETP.GE.U32.AND P0, PT, R30.reuse, R41.reuse, PT ;  /* 0x000000291e00720c */ /* 0x0c4fe40003f06070 */
[----:B------:R-:W-:Y:S02]  /*1c70*/  ISETP.LT.U32.AND P1, PT, R30, R41, PT ;  /* 0x000000291e00720c */ /* 0x000fe40003f21070 */
[CC--:B------:R-:W-:Y:S02]  /*1c80*/  ISETP.GE.AND.EX P0, PT, R31.reuse, R45.reuse, PT, P0 ;  /* 0x0000002d1f00720c */ /* 0x0c0fe40003f06300 */
[----:B------:R-:W-:Y:S02]  /*1c90*/  ISETP.LT.AND.EX P1, PT, R31, R45, PT, P1 ;  /* 0x0000002d1f00720c */ /* 0x000fe40003f21310 */
[----:B------:R-:W-:-:S02]  /*1ca0*/  SEL R35, R37, R35, !P0 ;  /* 0x0000002325237207 */ /* 0x000fc40004000000 */
[----:B------:R-:W-:Y:S02]  /*1cb0*/  SEL R41, R30, R41, P1 ;  /* 0x000000291e297207 */ /* 0x000fe40000800000 */
[----:B------:R-:W-:-:S07]  /*1cc0*/  SEL R45, R31, R45, P1 ;  /* 0x0000002d1f2d7207 */ /* 0x000fce0000800000 */
.L_x_33:
[----:B------:R-:W-:Y:S05]  /*1cd0*/  BSYNC.RECONVERGENT B2 ;  /* 0x0000000000027941 */ /* 0x000fea0003800200 */
.L_x_32:
[----:B------:R-:W-:Y:S04]  /*1ce0*/  BSSY.RECONVERGENT B2, `(.L_x_31) ;  /* 0x000001c000027945 */ /* 0x000fe80003800200 */
[----:B------:R-:W-:Y:S05]  /*1cf0*/  @!P4 BRA `(.L_x_34) ;  /* 0x000000000068c947 */ /* 0x000fea0003800000 */
[----:B------:R-:W2:Y:S01]  /*1d00*/  LDG.E.U8 R4, desc[UR6][R28.64+0x1] ;  /* 0x000001061c047981 */ /* 0x000ea2000c1e1100 */
[----:B------:R-:W-:Y:S01]  /*1d10*/  BSSY.RECONVERGENT B3, `(.L_x_35) ;  /* 0x000000c000037945 */ /* 0x000fe20003800200 */
[----:B------:R-:W-:Y:S02]  /*1d20*/  ISETP.NE.AND P4, PT, R5, 0x2, PT ;  /* 0x000000020500780c */ /* 0x000fe40003f85270 */
[----:B--2---:R-:W-:-:S13]  /*1d30*/  ISETP.NE.AND P0, PT, R4, RZ, PT ;  /* 0x000000ff0400720c */ /* 0x004fda0003f05270 */
[----:B------:R-:W-:Y:S05]  /*1d40*/  @P0 BRA `(.L_x_36) ;  /* 0x0000000000200947 */ /* 0x000fea0003800000 */
[----:B------:R-:W2:Y:S02]  /*1d50*/  LDG.E.64 R30, desc[UR6][R26.64+0x8] ;  /* 0x000008061a1e7981 */ /* 0x000ea4000c1e1b00 */
[CC--:B--2---:R-:W-:Y:S02]  /*1d60*/  ISETP.GE.U32.AND P0, PT, R30.reuse, R41.reuse, PT ;  /* 0x000000291e00720c */ /* 0x0c4fe40003f06070 */
[----:B------:R-:W-:Y:S02]  /*1d70*/  ISETP.LT.U32.AND P1, PT, R30, R41, PT ;  /* 0x000000291e00720c */ /* 0x000fe40003f21070 */
[CC--:B------:R-:W-:Y:S02]  /*1d80*/  ISETP.GE.AND.EX P0, PT, R31.reuse, R45.reuse, PT, P0 ;  /* 0x0000002d1f00720c */ /* 0x0c0fe40003f06300 */
[----:B------:R-:W-:-:S04]  /*1d90*/  ISETP.LT.AND.EX P1, PT, R31, R45, PT, P1 ;  /* 0x0000002d1f00720c */ /* 0x000fc80003f21310 */
[----:B------:R-:W-:Y:S02]  /*1da0*/  SEL R41, R30, R41, P1 ;  /* 0x000000291e297207 */ /* 0x000fe40000800000 */
[----:B------:R-:W-:-:S05]  /*1db0*/  SEL R45, R31, R45, P1 ;  /* 0x0000002d1f2d7207 */ /* 0x000fca0000800000 */
[----:B------:R-:W-:-:S07]  /*1dc0*/  @!P0 VIADD R35, R37, 0x1 ;  /* 0x0000000125238836 */ /* 0x000fce0000000000 */
.L_x_36:
[----:B------:R-:W-:Y:S05]  /*1dd0*/  BSYNC.RECONVERGENT B3 ;  /* 0x0000000000037941 */ /* 0x000fea0003800200 */
.L_x_35:
[----:B------:R-:W-:Y:S05]  /*1de0*/  @!P4 BRA `(.L_x_34) ;  /* 0x00000000002cc947 */ /* 0x000fea0003800000 */
[----:B------:R-:W2:Y:S02]  /*1df0*/  LDG.E.U8 R28, desc[UR6][R28.64+0x2] ;  /* 0x000002061c1c7981 */ /* 0x000ea4000c1e1100 */
        /* <DEDUP_REMOVED lines=10> */
.L_x_34:
[----:B------:R-:W-:Y:S05]  /*1ea0*/  BSYNC.RECONVERGENT B2 ;  /* 0x0000000000027941 */ /* 0x000fea0003800200 */
.L_x_31:
[----:B------:R-:W-:-:S04]  /*1eb0*/  ISETP.NE.U32.AND P0, PT, R41, -0x62700000, PT ;  /* 0x9d9000002900780c */ /* 0x000fc80003f05070 */
[----:B------:R-:W-:-:S04]  /*1ec0*/  ISETP.NE.AND.EX P0, PT, R45, 0x3782dace, PT, P0 ;  /* 0x3782dace2d00780c */ /* 0x000fc80003f05300 */
[----:B------:R-:W-:-:S13]  /*1ed0*/  ISETP.EQ.OR P0, PT, R35, -0x1, !P0 ;  /* 0xffffffff2300780c */ /* 0x000fda0004702670 */
[----:B------:R-:W-:Y:S05]  /*1ee0*/  @P0 BRA `(.L_x_37) ;  /* 0x00000000009c0947 */ /* 0x000fea0003800000 */
[----:B0-----:R-:W0:Y:S01]  /*1ef0*/  LDC.64 R26, c[0x0][0x3d8] ;  /* 0x0000f600ff1a7b82 */ /* 0x001e220000000a00 */
[----:B------:R-:W-:Y:S01]  /*1f00*/  IADD3 R28, P0, PT, R35, R32, RZ ;  /* 0x00000020231c7210 */ /* 0x000fe20007f1e0ff */
[----:B------:R-:W-:-:S03]  /*1f10*/  IMAD.MOV.U32 R4, RZ, RZ, 0x1 ;  /* 0x00000001ff047424 */ /* 0x000fc600078e00ff */
[----:B------:R-:W-:-:S03]  /*1f20*/  LEA.HI.X.SX32 R29, R35, R13, 0x1, P0 ;  /* 0x0000000d231d7211 */ /* 0x000fc600000f0eff */
[----:B------:R-:W1:Y:S02]  /*1f30*/  LDC.64 R30, c[0x0][0x3d0] ;  /* 0x0000f400ff1e7b82 */ /* 0x000e640000000a00 */
[----:B------:R2:W-:Y:S01]  /*1f40*/  STG.E.U8 desc[UR6][R28.64], R4 ;  /* 0x000000041c007986 */ /* 0x0005e2000c101106 */
[----:B0-----:R-:W-:-:S06]  /*1f50*/  IMAD.WIDE R26, R35, 0x4, R26 ;  /* 0x00000004231a7825 */ /* 0x001fcc00078e021a */
[----:B------:R-:W3:Y:S01]  /*1f60*/  LDG.E R26, desc[UR6][R26.64] ;  /* 0x000000061a1a7981 */ /* 0x000ee2000c1e1900 */
[----:B------:R-:W-:Y:S01]  /*1f70*/  BSSY.RECONVERGENT B2, `(.L_x_38) ;  /* 0x000001a000027945 */ /* 0x000fe20003800200 */
[----:B---3--:R-:W-:-:S13]  /*1f80*/  ISETP.GE.AND P0, PT, R26, 0x1, PT ;  /* 0x000000011a00780c */ /* 0x008fda0003f06270 */
[----:B-12---:R-:W-:Y:S05]  /*1f90*/  @!P0 BRA `(.L_x_39) ;  /* 0x00000000005c8947 */ /* 0x006fea0003800000 */
[----:B------:R-:W-:-:S05]  /*1fa0*/  IMAD.WIDE R30, R35, 0x4, R30 ;  /* 0x00000004231e7825 */ /* 0x000fca00078e021e */
[----:B------:R-:W2:Y:S01]  /*1fb0*/  LDG.E R43, desc[UR6][R30.64] ;  /* 0x000000061e2b7981 */ /* 0x000ea2000c1e1900 */
[----:B------:R-:W-:-:S04]  /*1fc0*/  IMAD.WIDE R28, R35, 0x8, R18 ;  /* 0x00000008231c7825 */ /* 0x000fc800078e0212 */
[----:B--2---:R-:W-:-:S07]  /*1fd0*/  IMAD.IADD R4, R26, 0x1, R43 ;  /* 0x000000011a047824 */ /* 0x004fce00078e022b */
.L_x_40:
[----:B------:R-:W0:Y:S01]  /*1fe0*/  LDC.64 R26, c[0x0][0x3c0] ;  /* 0x0000f000ff1a7b82 */ /* 0x000e220000000a00 */
[----:B------:R-:W2:Y:S07]  /*1ff0*/  LDG.E.64 R30, desc[UR6][R28.64] ;  /* 0x000000061c1e7981 */ /* 0x000eae000c1e1b00 */
[----:B------:R-:W1:Y:S01]  /*2000*/  LDC.64 R40, c[0x0][0x3c8] ;  /* 0x0000f200ff287b82 */ /* 0x000e620000000a00 */
[----:B0-----:R-:W-:-:S06]  /*2010*/  IMAD.WIDE R44, R43, 0x4, R26 ;  /* 0x000000042b2c7825 */ /* 0x001fcc00078e021a */
[----:B------:R-:W3:Y:S01]  /*2020*/  LDG.E R45, desc[UR6][R44.64] ;  /* 0x000000062c2d7981 */ /* 0x000ee2000c1e1900 */
[----:B-1----:R-:W-:-:S06]  /*2030*/  IMAD.WIDE R40, R43, 0x4, R40 ;  /* 0x000000042b287825 */ /* 0x002fcc00078e0228 */
[----:B------:R-:W2:Y:S01]  /*2040*/  LDG.E R41, desc[UR6][R40.64] ;  /* 0x0000000628297981 */ /* 0x000ea2000c1e1900 */
[----:B---3--:R-:W-:-:S05]  /*2050*/  IMAD.WIDE R26, R45, 0x8, R18 ;  /* 0x000000082d1a7825 */ /* 0x008fca00078e0212 */
[----:B------:R-:W3:Y:S01]  /*2060*/  LDG.E.64 R36, desc[UR6][R26.64] ;  /* 0x000000061a247981 */ /* 0x000ee2000c1e1b00 */
[----:B--2---:R-:W-:-:S04]  /*2070*/  IADD3 R30, P0, PT, R41, R30, RZ ;  /* 0x0000001e291e7210 */ /* 0x004fc80007f1e0ff */
[----:B------:R-:W-:Y:S01]  /*2080*/  LEA.HI.X.SX32 R31, R41, R31, 0x1, P0 ;  /* 0x0000001f291f7211 */ /* 0x000fe200000f0eff */
[----:B------:R-:W-:Y:S01]  /*2090*/  VIADD R43, R43, 0x1 ;  /* 0x000000012b2b7836 */ /* 0x000fe20000000000 */
[----:B---3--:R-:W-:-:S04]  /*20a0*/  ISETP.GE.U32.AND P0, PT, R30, R36, PT ;  /* 0x000000241e00720c */ /* 0x008fc80003f06070 */
[----:B------:R-:W-:-:S13]  /*20b0*/  ISETP.GE.AND.EX P0, PT, R31, R37, PT, P0 ;  /* 0x000000251f00720c */ /* 0x000fda0003f06300 */
[----:B------:R-:W-:Y:S01]  /*20c0*/  @!P0 IMAD.WIDE R36, R45, 0x4, R20 ;  /* 0x000000042d248825 */ /* 0x000fe200078e0214 */
[----:B------:R0:W-:Y:S04]  /*20d0*/  @!P0 STG.E.64 desc[UR6][R26.64], R30 ;  /* 0x0000001e1a008986 */ /* 0x0001e8000c101b06 */
[----:B------:R0:W-:Y:S01]  /*20e0*/  @!P0 STG.E desc[UR6][R36.64], R35 ;  /* 0x0000002324008986 */ /* 0x0001e2000c101906 */
[----:B------:R-:W-:-:S13]  /*20f0*/  ISETP.GE.AND P0, PT, R43, R4, PT ;  /* 0x000000042b00720c */ /* 0x000fda0003f06270 */
[----:B0-----:R-:W-:Y:S05]  /*2100*/  @!P0 BRA `(.L_x_40) ;  /* 0xfffffffc00b48947 */ /* 0x001fea000383ffff */
.L_x_39:
[----:B------:R-:W-:Y:S05]  /*2110*/  BSYNC.RECONVERGENT B2 ;  /* 0x0000000000027941 */ /* 0x000fea0003800200 */
.L_x_38:
[----:B------:R-:W0:Y:S01]  /*2120*/  LDCU UR4, c[0x0][0x3b0] ;  /* 0x00007600ff0477ac */ /* 0x000e220008000800 */
[----:B------:R-:W-:-:S05]  /*2130*/  VIADD R0, R0, 0x1 ;  /* 0x0000000100007836 */ /* 0x000fca0000000000 */
[----:B0-----:R-:W-:-:S13]  /*2140*/  ISETP.NE.AND P0, PT, R0, UR4, PT ;  /* 0x0000000400007c0c */ /* 0x001fda000bf05270 */
[----:B------:R-:W-:Y:S05]  /*2150*/  @P0 BRA `(.L_x_41) ;  /* 0xfffffff4008c0947 */ /* 0x000fea000383ffff */
.L_x_37:
[----:B------:R-:W-:Y:S05]  /*2160*/  BSYNC.RECONVERGENT B1 ;  /* 0x0000000000017941 */ /* 0x000fea0003800200 */
.L_x_27:
[----:B------:R-:W-:Y:S05]  /*2170*/  BRA `(.L_x_42) ;  /* 0x0000000000087947 */ /* 0x000fea0003800000 */
.L_x_20:
[----:B------:R-:W-:-:S05]  /*2180*/  IMAD.WIDE R26, R39, 0x8, R18 ;  /* 0x00000008271a7825 */ /* 0x000fca00078e0212 */
[----:B------:R0:W-:Y:S02]  /*2190*/  STG.E.64 desc[UR6][R26.64], RZ ;  /* 0x000000ff1a007986 */ /* 0x0001e4000c101b06 */
.L_x_42:
[----:B0-----:R-:W0:Y:S01]  /*21a0*/  LDC R26, c[0x0][0x3b4] ;  /* 0x0000ed00ff1a7b82 */ /* 0x001e220000000800 */
[----:B------:R-:W-:Y:S02]  /*21b0*/  IMAD.MOV.U32 R41, RZ, RZ, -0x62700000 ;  /* 0x9d900000ff297424 */ /* 0x000fe400078e00ff */
[----:B------:R-:W-:Y:S02]  /*21c0*/  IMAD.MOV.U32 R35, RZ, RZ, 0x3782dace ;  /* 0x3782daceff237424 */ /* 0x000fe400078e00ff */
[----:B------:R-:W-:Y:S02]  /*21d0*/  IMAD.MOV.U32 R0, RZ, RZ, -0x1 ;  /* 0xffffffffff007424 */ /* 0x000fe400078e00ff */
[----:B------:R-:W-:Y:S02]  /*21e0*/  IMAD.MOV.U32 R38, RZ, RZ, RZ ;  /* 0x000000ffff267224 */ /* 0x000fe400078e00ff */
[----:B------:R-:W-:Y:S01]  /*21f0*/  IMAD.MOV.U32 R4, RZ, RZ, -0x1 ;  /* 0xffffffffff047424 */ /* 0x000fe200078e00ff */
[----:B0-----:R-:W-:-:S13]  /*2200*/  ISETP.GE.U32.AND P0, PT, R26, 0x4, PT ;  /* 0x000000041a00780c */ /* 0x001fda0003f06070 */
[----:B------:R-:W-:Y:S05]  /*2210*/  @!P0 BRA `(.L_x_43) ;  /* 0x0000000400888947 */ /* 0x000fea0003800000 */
[----:B------:R-:W-:Y:S01]  /*2220*/  BSSY.RECONVERGENT B1, `(.L_x_43) ;  /* 0x0000061000017945 */ /* 0x000fe20003800200 */
[----:B------:R-:W-:Y:S01]  /*2230*/  LOP3.LUT R38, R26, 0x7ffffffc, RZ, 0xc0, !PT ;  /* 0x7ffffffc1a267812 */ /* 0x000fe200078ec0ff */
[----:B------:R-:W-:Y:S02]  /*2240*/  IMAD.MOV.U32 R41, RZ, RZ, -0x62700000 ;  /* 0x9d900000ff297424 */ /* 0x000fe400078e00ff */
[----:B------:R-:W-:Y:S02]  /*2250*/  IMAD.MOV.U32 R35, RZ, RZ, 0x3782dace ;  /* 0x3782daceff237424 */ /* 0x000fe400078e00ff */
[----:B------:R-:W-:Y:S02]  /*2260*/  IMAD.MOV.U32 R0, RZ, RZ, -0x1 ;  /* 0xffffffffff007424 */ /* 0x000fe400078e00ff */
[----:B------:R-:W-:-:S07]  /*2270*/  IMAD.MOV.U32 R40, RZ, RZ, RZ ;  /* 0x000000ffff287224 */ /* 0x000fce00078e00ff */
.L_x_52:
[----:B------:R-:W-:Y:S01]  /*2280*/  IADD3 R26, P0, PT, R40, R33, RZ ;  /* 0x00000021281a7210 */ /* 0x000fe20007f1e0ff */
[----:B-----5:R-:W0:Y:S04]  /*2290*/  LDC.64 R36, c[0x0][0x398] ;  /* 0x0000e600ff247b82 */ /* 0x020e280000000a00 */
[----:B------:R-:W-:-:S04]  /*22a0*/  IMAD.X R27, RZ, RZ, R14, P0 ;  /* 0x000000ffff1b7224 */ /* 0x000fc800000e060e */
[----:B------:R-:W1:Y:S01]  /*22b0*/  LDC.64 R30, c[0x0][0x3a0] ;  /* 0x0000e800ff1e7b82 */ /* 0x000e620000000a00 */
[----:B------:R-:W2:Y:S01]  /*22c0*/  LDG.E.U8 R26, desc[UR6][R26.64] ;  /* 0x000000061a1a7981 */ /* 0x000ea2000c1e1100 */
[----:B------:R-:W-:Y:S01]  /*22d0*/  BSSY.RECONVERGENT B2, `(.L_x_44) ;  /* 0x0000012000027945 */ /* 0x000fe20003800200 */
[----:B0-----:R-:W-:-:S04]  /*22e0*/  IMAD.WIDE.U32 R36, R40, 0x4, R36 ;  /* 0x0000000428247825 */ /* 0x001fc800078e0024 */
[----:B-1----:R-:W-:Y:S01]  /*22f0*/  IMAD.WIDE.U32 R30, R40, 0x4, R30 ;  /* 0x00000004281e7825 */ /* 0x002fe200078e001e */
[----:B--2---:R-:W-:-:S13]  /*2300*/  ISETP.NE.AND P0, PT, R26, RZ, PT ;  /* 0x000000ff1a00720c */ /* 0x004fda0003f05270 */
[----:B------:R-:W-:Y:S05]  /*2310*/  @P0 BRA `(.L_x_45) ;  /* 0x0000000000340947 */ /* 0x000fea0003800000 */
[----:B------:R-:W2:Y:S04]  /*2320*/  LDG.E R29, desc[UR6][R36.64] ;  /* 0x00000006241d7981 */ /* 0x000ea8000c1e1900 */
[----:B------:R-:W3:Y:S02]  /*2330*/  ATOMG.E.OR.STRONG.GPU PT, R26, desc[UR6][R30.64], RZ ;  /* 0x800000ff1e1a79a8 */ /* 0x000ee4000b1ef106 */
[----:B---3--:R-:W-:-:S13]  /*2340*/  ISETP.GE.AND P4, PT, R26, 0x1, PT ;  /* 0x000000011a00780c */ /* 0x008fda0003f86270 */
[----:B--2---:R-:W-:-:S06]  /*2350*/  @P4 IMAD.WIDE R26, R29, 0x8, R18 ;  /* 0x000000081d1a4825 */ /* 0x004fcc00078e0212 */
[----:B------:R-:W2:Y:S02]  /*2360*/  @P4 LDG.E.64 R26, desc[UR6][R26.64] ;  /* 0x000000061a1a4981 */ /* 0x000ea4000c1e1b00 */
[CC--:B--2---:R-:W-:Y:S02]  /*2370*/  @P4 ISETP.LT.U32.AND P1, PT, R26.reuse, R41.reuse, PT ;  /* 0x000000291a00420c */ /* 0x0c4fe40003f21070 */
[C---:B------:R-:W-:Y:S02]  /*2380*/  @P4 ISETP.GE.U32.AND P0, PT, R26.reuse, R41, PT ;  /* 0x000000291a00420c */ /* 0x040fe40003f06070 */
[CC--:B------:R-:W-:Y:S02]  /*2390*/  @P4 ISETP.LT.AND.EX P1, PT, R27.reuse, R35.reuse, PT, P1 ;  /* 0x000000231b00420c */ /* 0x0c0fe40003f21310 */
[----:B------:R-:W-:Y:S02]  /*23a0*/  @P4 ISETP.GE.AND.EX P0, PT, R27, R35, PT, P0 ;  /* 0x000000231b00420c */ /* 0x000fe40003f06300 */
[----:B------:R-:W-:-:S02]  /*23b0*/  @P4 SEL R41, R26, R41, P1 ;  /* 0x000000291a294207 */ /* 0x000fc40000800000 */
[----:B------:R-:W-:Y:S02]  /*23c0*/  @P4 SEL R35, R27, R35, P1 ;  /* 0x000000231b234207 */ /* 0x000fe40000800000 */
[----:B------:R-:W-:Y:S02]  /*23d0*/  @P4 SEL R4, R29, R4, !P0 ;  /* 0x000000041d044207 */ /* 0x000fe40004000000 */
[----:B------:R-:W-:-:S07]  /*23e0*/  @P4 SEL R0, R40, R0, !P0 ;  /* 0x0000000028004207 */ /* 0x000fce0004000000 */
.L_x_45:
[----:B------:R-:W-:Y:S05]  /*23f0*/  BSYNC.RECONVERGENT B2 ;  /* 0x0000000000027941 */ /* 0x000fea0003800200 */
.L_x_44:
[----:B------:R-:W-:-:S05]  /*2400*/  IADD3 R28, P4, PT, R40, R33, RZ ;  /* 0x00000021281c7210 */ /* 0x000fca0007f9e0ff */
[----:B------:R-:W-:-:S05]  /*2410*/  IMAD.X R29, RZ, RZ, R14, P4 ;  /* 0x000000ffff1d7224 */ /* 0x000fca00020e060e */
[----:B------:R-:W2:Y:S01]  /*2420*/  LDG.E.U8 R26, desc[UR6][R28.64+0x1] ;  /* 0x000001061c1a7981 */ /* 0x000ea2000c1e1100 */
[----:B------:R-:W-:Y:S01]  /*2430*/  BSSY.RECONVERGENT B2, `(.L_x_46) ;  /* 0x0000012000027945 */ /* 0x000fe20003800200 */
[----:B--2---:R-:W-:-:S13]  /*2440*/  ISETP.NE.AND P0, PT, R26, RZ, PT ;  /* 0x000000ff1a00720c */ /* 0x004fda0003f05270 */
[----:B------:R-:W-:Y:S05]  /*2450*/  @P0 BRA `(.L_x_47) ;  /* 0x00000000003c0947 */ /* 0x000fea0003800000 */
[----:B------:R-:W2:Y:S04]  /*2460*/  LDG.E R43, desc[UR6][R36.64+0x4] ;  /* 0x00000406242b7981 */ /* 0x000ea8000c1e1900 */
[----:B------:R-:W3:Y:S02]  /*2470*/  ATOMG.E.OR.STRONG.GPU PT, R26, desc[UR6][R30.64+0x4], RZ ;  /* 0x800004ff1e1a79a8 */ /* 0x000ee4000b1ef106 */
[----:B---3--:R-:W-:-:S13]  /*2480*/  ISETP.GE.AND P5, PT, R26, 0x1, PT ;  /* 0x000000011a00780c */ /* 0x008fda0003fa6270 */
[----:B--2---:R-:W-:-:S06]  /*2490*/  @P5 IMAD.WIDE R26, R43, 0x8, R18 ;  /* 0x000000082b1a5825 */ /* 0x004fcc00078e0212 */
[----:B------:R-:W2:Y:S01]  /*24a0*/  @P5 LDG.E.64 R26, desc[UR6][R26.64] ;  /* 0x000000061a1a5981 */ /* 0x000ea2000c1e1b00 */
[----:B------:R-:W-:Y:S02]  /*24b0*/  PLOP3.LUT P0, PT, PT, PT, PT, 0x80, 0x8 ;  /* 0x000000000008781c */ /* 0x000fe40003f0f070 */
[CC--:B--2---:R-:W-:Y:S02]  /*24c0*/  @P5 ISETP.GE.U32.AND P1, PT, R26.reuse, R41.reuse, PT ;  /* 0x000000291a00520c */ /* 0x0c4fe40003f26070 */
[----:B------:R-:W-:Y:S02]  /*24d0*/  @P5 ISETP.LT.U32.AND P6, PT, R26, R41, PT ;  /* 0x000000291a00520c */ /* 0x000fe40003fc1070 */
[CC--:B------:R-:W-:Y:S02]  /*24e0*/  @P5 ISETP.GE.AND.EX P1, PT, R27.reuse, R35.reuse, PT, P1 ;  /* 0x000000231b00520c */ /* 0x0c0fe40003f26310 */
[----:B------:R-:W-:Y:S02]  /*24f0*/  @P5 ISETP.LT.AND.EX P6, PT, R27, R35, PT, P6 ;  /* 0x000000231b00520c */ /* 0x000fe40003fc1360 */
[----:B------:R-:W-:-:S02]  /*2500*/  @P5 PLOP3.LUT P0, PT, P1, PT, PT, 0x80, 0x8 ;  /* 0x000000000008581c */ /* 0x000fc40000f0f070 */
[----:B------:R-:W-:Y:S02]  /*2510*/  @P5 SEL R41, R26, R41, P6 ;  /* 0x000000291a295207 */ /* 0x000fe40003000000 */
[----:B------:R-:W-:Y:S02]  /*2520*/  @P5 SEL R35, R27, R35, P6 ;  /* 0x000000231b235207 */ /* 0x000fe40003000000 */
[----:B------:R-:W-:-:S07]  /*2530*/  @P5 SEL R4, R43, R4, !P1 ;  /* 0x000000042b045207 */ /* 0x000fce0004800000 */
[----:B------:R-:W-:-:S07]  /*2540*/  @!P0 VIADD R0, R40, 0x1 ;  /* 0x0000000128008836 */ /* 0x000fce0000000000 */
.L_x_47:
[----:B------:R-:W-:Y:S05]  /*2550*/  BSYNC.RECONVERGENT B2 ;  /* 0x0000000000027941 */ /* 0x000fea0003800200 */
.L_x_46:
[----:B------:R-:W-:Y:S02]  /*2560*/  IMAD.MOV.U32 R26, RZ, RZ, R28 ;  /* 0x000000ffff1a7224 */ /* 0x000fe400078e001c */
        /* <DEDUP_REMOVED lines=20> */
.L_x_49:
[----:B------:R-:W-:Y:S05]  /*26b0*/  BSYNC.RECONVERGENT B2 ;  /* 0x0000000000027941 */ /* 0x000fea0003800200 */
.L_x_48:
[----:B------:R-:W-:-:S05]  /*26c0*/  IMAD.X R29, RZ, RZ, R14, P4 ;  /* 0x000000ffff1d7224 */ /* 0x000fca00020e060e */
[----:B------:R-:W2:Y:S01]  /*26d0*/  LDG.E.U8 R28, desc[UR6][R28.64+0x3] ;  /* 0x000003061c1c7981 */ /* 0x000ea2000c1e1100 */
[----:B------:R-:W-:Y:S01]  /*26e0*/  BSSY.RECONVERGENT B2, `(.L_x_50) ;  /* 0x0000011000027945 */ /* 0x000fe20003800200 */
[----:B--2---:R-:W-:-:S13]  /*26f0*/  ISETP.NE.AND P0, PT, R28, RZ, PT ;  /* 0x000000ff1c00720c */ /* 0x004fda0003f05270 */
[----:B------:R-:W-:Y:S05]  /*2700*/  @P0 BRA `(.L_x_51) ;  /* 0x0000000000380947 */ /* 0x000fea0003800000 */
[----:B------:R0:W5:Y:S04]  /*2710*/  LDG.E R37, desc[UR6][R36.64+0xc] ;  /* 0x00000c0624257981 */ /* 0x000168000c1e1900 */
[----:B------:R-:W2:Y:S02]  /*2720*/  ATOMG.E.OR.STRONG.GPU PT, R30, desc[UR6][R30.64+0xc], RZ ;  /* 0x80000cff1e1e79a8 */ /* 0x000ea4000b1ef106 */
[----:B--2---:R-:W-:-:S13]  /*2730*/  ISETP.GE.AND P0, PT, R30, 0x1, PT ;  /* 0x000000011e00780c */ /* 0x004fda0003f06270 */
[----:B0-----:R-:W-:Y:S05]  /*2740*/  @!P0 BRA `(.L_x_51) ;  /* 0x0000000000288947 */ /* 0x001fea0003800000 */
[----:B-----5:R-:W-:-:S06]  /*2750*/  IMAD.WIDE R26, R37, 0x8, R18 ;  /* 0x00000008251a7825 */ /* 0x020fcc00078e0212 */
[----:B------:R-:W2:Y:S02]  /*2760*/  LDG.E.64 R26, desc[UR6][R26.64] ;  /* 0x000000061a1a7981 */ /* 0x000ea4000c1e1b00 */
[CC--:B--2---:R-:W-:Y:S02]  /*2770*/  ISETP.GE.U32.AND P0, PT, R26.reuse, R41.reuse, PT ;  /* 0x000000291a00720c */ /* 0x0c4fe40003f06070 */
[----:B------:R-:W-:Y:S02]  /*2780*/  ISETP.LT.U32.AND P1, PT, R26, R41, PT ;  /* 0x000000291a00720c */ /* 0x000fe40003f21070 */
[CC--:B------:R-:W-:Y:S02]  /*2790*/  ISETP.GE.AND.EX P0, PT, R27.reuse, R35.reuse, PT, P0 ;  /* 0x000000231b00720c */ /* 0x0c0fe40003f06300 */
[----:B------:R-:W-:Y:S02]  /*27a0*/  ISETP.LT.AND.EX P1, PT, R27, R35, PT, P1 ;  /* 0x000000231b00720c */ /* 0x000fe40003f21310 */
[----:B------:R-:W-:-:S02]  /*27b0*/  SEL R4, R37, R4, !P0 ;  /* 0x0000000425047207 */ /* 0x000fc40004000000 */
[----:B------:R-:W-:Y:S02]  /*27c0*/  SEL R41, R26, R41, P1 ;  /* 0x000000291a297207 */ /* 0x000fe40000800000 */
[----:B------:R-:W-:-:S05]  /*27d0*/  SEL R35, R27, R35, P1 ;  /* 0x000000231b237207 */ /* 0x000fca0000800000 */
[----:B------:R-:W-:-:S07]  /*27e0*/  @!P0 VIADD R0, R40, 0x3 ;  /* 0x0000000328008836 */ /* 0x000fce0000000000 */
.L_x_51:
[----:B------:R-:W-:Y:S05]  /*27f0*/  BSYNC.RECONVERGENT B2 ;  /* 0x0000000000027941 */ /* 0x000fea0003800200 */
.L_x_50:
[----:B------:R-:W-:-:S05]  /*2800*/  VIADD R40, R40, 0x4 ;  /* 0x0000000428287836 */ /* 0x000fca0000000000 */
[----:B------:R-:W-:-:S13]  /*2810*/  ISETP.NE.AND P0, PT, R40, R38, PT ;  /* 0x000000262800720c */ /* 0x000fda0003f05270 */
[----:B------:R-:W-:Y:S05]  /*2820*/  @P0 BRA `(.L_x_52) ;  /* 0xfffffff800940947 */ /* 0x000fea000383ffff */
[----:B------:R-:W-:Y:S05]  /*2830*/  BSYNC.RECONVERGENT B1 ;  /* 0x0000000000017941 */ /* 0x000fea0003800200 */
.L_x_43:
[----:B-----5:R-:W0:Y:S01]  /*2840*/  LDC R37, c[0x0][0x3b4] ;  /* 0x0000ed00ff257b82 */ /* 0x020e220000000800 */
[----:B------:R-:W-:Y:S01]  /*2850*/  IMAD.MOV.U32 R36, RZ, RZ, R0 ;  /* 0x000000ffff247224 */ /* 0x000fe200078e0000 */
[----:B0-----:R-:W-:-:S04]  /*2860*/  LOP3.LUT R37, R37, 0x3, RZ, 0xc0, !PT ;  /* 0x0000000325257812 */ /* 0x001fc800078ec0ff */
[----:B------:R-:W-:-:S13]  /*2870*/  ISETP.NE.AND P0, PT, R37, RZ, PT ;  /* 0x000000ff2500720c */ /* 0x000fda0003f05270 */
[----:B------:R-:W-:Y:S05]  /*2880*/  @!P0 BRA `(.L_x_53) ;  /* 0x0000000400088947 */ /* 0x000fea0003800000 */
[----:B------:R-:W-:Y:S01]  /*2890*/  IADD3 R44, P0, PT, R38, R33, RZ ;  /* 0x00000021262c7210 */ /* 0x000fe20007f1e0ff */
[----:B------:R-:W0:Y:S04]  /*28a0*/  LDC.64 R28, c[0x0][0x398] ;  /* 0x0000e600ff1c7b82 */ /* 0x000e280000000a00 */
[----:B------:R-:W-:-:S04]  /*28b0*/  IMAD.X R45, RZ, RZ, R14, P0 ;  /* 0x000000ffff2d7224 */ /* 0x000fc800000e060e */
[----:B------:R-:W1:Y:S01]  /*28c0*/  LDC.64 R26, c[0x0][0x3a0] ;  /* 0x0000e800ff1a7b82 */ /* 0x000e620000000a00 */
[----:B------:R-:W2:Y:S01]  /*28d0*/  LDG.E.U8 R44, desc[UR6][R44.64] ;  /* 0x000000062c2c7981 */ /* 0x000ea2000c1e1100 */
[----:B------:R-:W-:Y:S01]  /*28e0*/  BSSY.RECONVERGENT B1, `(.L_x_54) ;  /* 0x0000015000017945 */ /* 0x000fe20003800200 */
[----:B------:R-:W-:Y:S01]  /*28f0*/  ISETP.NE.AND P4, PT, R37, 0x1, PT ;  /* 0x000000012500780c */ /* 0x000fe20003f85270 */
[----:B------:R-:W-:Y:S02]  /*2900*/  IMAD.MOV.U32 R43, RZ, RZ, R41 ;  /* 0x000000ffff2b7224 */ /* 0x000fe400078e0029 */
[----:B0-----:R-:W-:-:S04]  /*2910*/  IMAD.WIDE.U32 R28, R38, 0x4, R28 ;  /* 0x00000004261c7825 */ /* 0x001fc800078e001c */
[----:B-1----:R-:W-:Y:S01]  /*2920*/  IMAD.WIDE.U32 R30, R38, 0x4, R26 ;  /* 0x00000004261e7825 */ /* 0x002fe200078e001a */
        /* <DEDUP_REMOVED lines=8> */
[CC--:B--2---:R-:W-:Y:S02]  /*29b0*/  ISETP.LT.U32.AND P1, PT, R26.reuse, R43.reuse, PT ;  /* 0x0000002b1a00720c */ /* 0x0c4fe40003f21070 */
[C---:B------:R-:W-:Y:S02]  /*29c0*/  ISETP.GE.U32.AND P0, PT, R26.reuse, R43, PT ;  /* 0x0000002b1a00720c */ /* 0x040fe40003f06070 */
[CC--:B------:R-:W-:Y:S02]  /*29d0*/  ISETP.LT.AND.EX P1, PT, R27.reuse, R35.reuse, PT, P1 ;  /* 0x000000231b00720c */ /* 0x0c0fe40003f21310 */
[----:B------:R-:W-:Y:S02]  /*29e0*/  ISETP.GE.AND.EX P0, PT, R27, R35, PT, P0 ;  /* 0x000000231b00720c */ /* 0x000fe40003f06300 */
[----:B------:R-:W-:-:S02]  /*29f0*/  SEL R43, R26, R43, P1 ;  /* 0x0000002b1a2b7207 */ /* 0x000fc40000800000 */
[----:B------:R-:W-:Y:S02]  /*2a00*/  SEL R35, R27, R35, P1 ;  /* 0x000000231b237207 */ /* 0x000fe40000800000 */
[----:B------:R-:W-:Y:S02]  /*2a10*/  SEL R4, R41, R4, !P0 ;  /* 0x0000000429047207 */ /* 0x000fe40004000000 */
[----:B------:R-:W-:-:S07]  /*2a20*/  SEL R36, R38, R36, !P0 ;  /* 0x0000002426247207 */ /* 0x000fce0004000000 */
.L_x_55:
[----:B------:R-:W-:Y:S05]  /*2a30*/  BSYNC.RECONVERGENT B1 ;  /* 0x0000000000017941 */ /* 0x000fea0003800200 */
.L_x_54:
[----:B------:R-:W-:Y:S04]  /*2a40*/  BSSY.RECONVERGENT B1, `(.L_x_53) ;  /* 0x0000026000017945 */ /* 0x000fe80003800200 */
[----:B------:R-:W-:Y:S05]  /*2a50*/  @!P4 BRA `(.L_x_56) ;  /* 0x000000000090c947 */ /* 0x000fea0003800000 */
[----:B------:R-:W-:-:S05]  /*2a60*/  IADD3 R26, P0, PT, R38, R33, RZ ;  /* 0x00000021261a7210 */ /* 0x000fca0007f1e0ff */
[----:B------:R-:W-:-:S05]  /*2a70*/  IMAD.X R27, RZ, RZ, R14, P0 ;  /* 0x000000ffff1b7224 */ /* 0x000fca00000e060e */
[----:B------:R-:W2:Y:S01]  /*2a80*/  LDG.E.U8 R0, desc[UR6][R26.64+0x1] ;  /* 0x000001061a007981 */ /* 0x000ea2000c1e1100 */
[----:B------:R-:W-:Y:S01]  /*2a90*/  BSSY.RECONVERGENT B2, `(.L_x_57) ;  /* 0x0000012000027945 */ /* 0x000fe20003800200 */
[----:B------:R-:W-:Y:S02]  /*2aa0*/  ISETP.NE.AND P4, PT, R37, 0x2, PT ;  /* 0x000000022500780c */ /* 0x000fe40003f85270 */
        /* <DEDUP_REMOVED lines=16> */
.L_x_58:
[----:B------:R-:W-:Y:S05]  /*2bb0*/  BSYNC.RECONVERGENT B2 ;  /* 0x0000000000027941 */ /* 0x000fea0003800200 */
.L_x_57:
[----:B------:R-:W-:Y:S05]  /*2bc0*/  @!P4 BRA `(.L_x_56) ;  /* 0x000000000034c947 */ /* 0x000fea0003800000 */
[----:B------:R-:W2:Y:S02]  /*2bd0*/  LDG.E.U8 R26, desc[UR6][R26.64+0x2] ;  /* 0x000002061a1a7981 */ /* 0x000ea4000c1e1100 */
        /* <DEDUP_REMOVED lines=8> */
[----:B--2---:R-:W-:-:S04]  /*2c60*/  ISETP.GE.U32.AND P0, PT, R26, R43, PT ;  /* 0x0000002b1a00720c */ /* 0x004fc80003f06070 */
[----:B------:R-:W-:-:S04]  /*2c70*/  ISETP.GE.AND.EX P0, PT, R27, R35, PT, P0 ;  /* 0x000000231b00720c */ /* 0x000fc80003f06300 */
[----:B------:R-:W-:-:S09]  /*2c80*/  SEL R4, R29, R4, !P0 ;  /* 0x000000041d047207 */ /* 0x000fd20004000000 */
[----:B------:R-:W-:-:S07]  /*2c90*/  @!P0 VIADD R36, R38, 0x2 ;  /* 0x0000000226248836 */ /* 0x000fce0000000000 */
.L_x_56:
[----:B------:R-:W-:Y:S05]  /*2ca0*/  BSYNC.RECONVERGENT B1 ;  /* 0x0000000000017941 */ /* 0x000fea0003800200 */
.L_x_53:
[----:B------:R-:W-:-:S13]  /*2cb0*/  ISETP.GE.AND P0, PT, R36, RZ, PT ;  /* 0x000000ff2400720c */ /* 0x000fda0003f06270 */
[----:B------:R-:W-:Y:S05]  /*2cc0*/  @!P0 BRA `(.L_x_19) ;  /* 0x00000018006c8947 */ /* 0x000fea0003800000 */
[----:B------:R-:W-:Y:S01]  /*2cd0*/  IADD3 R28, P0, PT, R36, R33, RZ ;  /* 0x00000021241c7210 */ /* 0x000fe20007f1e0ff */
[----:B------:R-:W-:Y:S01]  /*2ce0*/  IMAD.MOV.U32 R0, RZ, RZ, 0x1 ;  /* 0x00000001ff007424 */ /* 0x000fe200078e00ff */
[----:B------:R-:W0:Y:S01]  /*2cf0*/  LDC.64 R26, c[0x0][0x400] ;  /* 0x00010000ff1a7b82 */ /* 0x000e220000000a00 */
[----:B------:R-:W-:Y:S01]  /*2d00*/  BSSY.RECONVERGENT B1, `(.L_x_59) ;  /* 0x0000013000017945 */ /* 0x000fe20003800200 */
[----:B------:R-:W-:Y:S02]  /*2d10*/  VIADD R2, R2, 0x1 ;  /* 0x0000000102027836 */ /* 0x000fe40000000000 */
[----:B-----5:R-:W-:Y:S01]  /*2d20*/  IMAD.X R29, RZ, RZ, R14, P0 ;  /* 0x000000ffff1d7224 */ /* 0x020fe200000e060e */
[----:B------:R-:W-:Y:S01]  /*2d30*/  ISETP.NE.AND P0, PT, R4, -0x1, PT ;  /* 0xffffffff0400780c */ /* 0x000fe20003f05270 */
[----:B------:R-:W-:-:S03]  /*2d40*/  IMAD.MOV.U32 R35, RZ, RZ, RZ ;  /* 0x000000ffff237224 */ /* 0x000fc600078e00ff */
[----:B------:R1:W-:Y:S01]  /*2d50*/  STG.E.U8 desc[UR6][R28.64], R0 ;  /* 0x000000001c007986 */ /* 0x0003e2000c101106 */
[----:B0-----:R-:W-:-:S08]  /*2d60*/  IMAD.WIDE R26, R34, 0x4, R26 ;  /* 0x00000004221a7825 */ /* 0x001fd000078e021a */
[----:B-1----:R-:W-:Y:S05]  /*2d70*/  @!P0 BRA `(.L_x_60) ;  /* 0x00000000002c8947 */ /* 0x002fea0003800000 */
[----:B------:R-:W-:Y:S02]  /*2d80*/  IMAD.MOV.U32 R35, RZ, RZ, RZ ;  /* 0x000000ffff237224 */ /* 0x000fe400078e00ff */
[----:B------:R-:W-:-:S07]  /*2d90*/  IMAD.MOV.U32 R31, RZ, RZ, R4 ;  /* 0x000000ffff1f7224 */ /* 0x000fce00078e0004 */
.L_x_61:
[----:B------:R-:W-:Y:S01]  /*2da0*/  IMAD.WIDE.U32 R28, R35, 0x4, R26 ;  /* 0x00000004231c7825 */ /* 0x000fe200078e001a */
[----:B------:R-:W-:-:S03]  /*2db0*/  ISETP.NE.AND P0, PT, R31, R39, PT ;  /* 0x000000271f00720c */ /* 0x000fc60003f05270 */
[----:B------:R-:W-:Y:S01]  /*2dc0*/  VIADD R35, R35, 0x1 ;  /* 0x0000000123237836 */ /* 0x000fe20000000000 */
[----:B------:R0:W-:Y:S09]  /*2dd0*/  STG.E desc[UR6][R28.64], R31 ;  /* 0x0000001f1c007986 */ /* 0x0001f2000c101906 */
[----:B------:R-:W-:Y:S05]  /*2de0*/  @!P0 BRA `(.L_x_60) ;  /* 0x0000000000108947 */ /* 0x000fea0003800000 */
[----:B0-----:R-:W-:-:S05]  /*2df0*/  IMAD.WIDE R28, R31, 0x4, R20 ;  /* 0x000000041f1c7825 */ /* 0x001fca00078e0214 */
[----:B------:R-:W2:Y:S02]  /*2e00*/  LDG.E R31, desc[UR6][R28.64] ;  /* 0x000000061c1f7981 */ /* 0x000ea4000c1e1900 */
[----:B--2---:R-:W-:-:S13]  /*2e10*/  ISETP.NE.AND P0, PT, R31, -0x1, PT ;  /* 0xffffffff1f00780c */ /* 0x004fda0003f05270 */
[----:B------:R-:W-:Y:S05]  /*2e20*/  @P0 BRA `(.L_x_61) ;  /* 0xfffffffc00dc0947 */ /* 0x000fea000383ffff */
.L_x_60:
[----:B------:R-:W-:Y:S05]  /*2e30*/  BSYNC.RECONVERGENT B1 ;  /* 0x0000000000017941 */ /* 0x000fea0003800200 */
.L_x_59:
[----:B0-----:R-:W-:-:S05]  /*2e40*/  IMAD.WIDE R28, R35, 0x4, R26 ;  /* 0x00000004231c7825 */ /* 0x001fca00078e021a */
[----:B------:R-:W2:Y:S02]  /*2e50*/  LDG.E R0, desc[UR6][R28.64+-0x4] ;  /* 0xfffffc061c007981 */ /* 0x000ea4000c1e1900 */
[----:B--2---:R-:W-:-:S13]  /*2e60*/  ISETP.NE.AND P0, PT, R0, R39, PT ;  /* 0x000000270000720c */ /* 0x004fda0003f05270 */
[----:B------:R-:W-:Y:S05]  /*2e70*/  @P0 BRA `(.L_x_19) ;  /* 0x0000001800000947 */ /* 0x000fea0003800000 */
[----:B------:R-:W-:Y:S01]  /*2e80*/  ISETP.GE.AND P0, PT, R35, 0x2, PT ;  /* 0x000000022300780c */ /* 0x000fe20003f06270 */
[----:B------:R-:W-:-:S12]  /*2e90*/  BSSY.RECONVERGENT B1, `(.L_x_62) ;  /* 0x0000015000017945 */ /* 0x000fd80003800200 */
[----:B------:R-:W-:Y:S05]  /*2ea0*/  @!P0 BRA `(.L_x_63) ;  /* 0x00000000004c8947 */ /* 0x000fea0003800000 */
[----:B------:R-:W-:-:S07]  /*2eb0*/  VIADD R37, R35, 0xfffffffe ;  /* 0xfffffffe23257836 */ /* 0x000fce0000000000 */
.L_x_66:
[----:B------:R-:W-:-:S05]  /*2ec0*/  IMAD.WIDE.U32 R30, R37, 0x4, R26 ;  /* 0x00000004251e7825 */ /* 0x000fca00078e001a */
[----:B------:R0:W5:Y:S01]  /*2ed0*/  LDG.E R41, desc[UR6][R30.64] ;  /* 0x000000061e297981 */ /* 0x000162000c1e1900 */
[----:B------:R-:W-:Y:S01]  /*2ee0*/  BSSY.RECONVERGENT B2, `(.L_x_64) ;  /* 0x000000c000027945 */ /* 0x000fe20003800200 */
[C---:B------:R-:W-:Y:S01]  /*2ef0*/  ISETP.NE.AND P4, PT, R37.reuse, RZ, PT ;  /* 0x000000ff2500720c */ /* 0x040fe20003f85270 */
[----:B------:R-:W-:Y:S02]  /*2f00*/  IMAD.MOV.U32 R39, RZ, RZ, RZ ;  /* 0x000000ffff277224 */ /* 0x000fe400078e00ff */
[----:B------:R-:W-:-:S10]  /*2f10*/  VIADD R37, R37, 0xffffffff ;  /* 0xffffffff25257836 */ /* 0x000fd40000000000 */
.L_x_65:
[----:B0-----:R-:W0:Y:S01]  /*2f20*/  LDC.64 R30, c[0x0][0x398] ;  /* 0x0000e600ff1e7b82 */ /* 0x001e220000000a00 */
[----:B------:R-:W1:Y:S01]  /*2f30*/  LDCU UR4, c[0x0][0x3b4] ;  /* 0x00007680ff0477ac */ /* 0x000e620008000800 */
[----:B0-----:R-:W-:-:S06]  /*2f40*/  IMAD.WIDE.U32 R30, R39, 0x4, R30 ;  /* 0x00000004271e7825 */ /* 0x001fcc00078e001e */
[----:B------:R-:W2:Y:S01]  /*2f50*/  LDG.E R30, desc[UR6][R30.64] ;  /* 0x000000061e1e7981 */ /* 0x000ea2000c1e1900 */
[----:B------:R-:W-:-:S05]  /*2f60*/  VIADD R39, R39, 0x1 ;  /* 0x0000000127277836 */ /* 0x000fca0000000000 */
[----:B-1----:R-:W-:Y:S02]  /*2f70*/  ISETP.NE.AND P1, PT, R39, UR4, PT ;  /* 0x0000000427007c0c */ /* 0x002fe4000bf25270 */
[----:B--2--5:R-:W-:-:S13]  /*2f80*/  ISETP.NE.AND P5, PT, R30, R41, PT ;  /* 0x000000291e00720c */ /* 0x024fda0003fa5270 */
[----:B------:R-:W-:Y:S05]  /*2f90*/  @P5 BRA P1, `(.L_x_65) ;  /* 0xfffffffc00e05947 */ /* 0x000fea000083ffff */
[----:B------:R-:W-:Y:S05]  /*2fa0*/  BSYNC.RECONVERGENT B2 ;  /* 0x0000000000027941 */ /* 0x000fea0003800200 */
.L_x_64:
[----:B------:R-:W-:-:S04]  /*2fb0*/  ISETP.NE.AND P1, PT, R8, -0x1, PT ;  /* 0xffffffff0800780c */ /* 0x000fc80003f25270 */
[----:B------:R-:W-:Y:S01]  /*2fc0*/  @P5 SEL R8, R41, R8, !P1 ;  /* 0x0000000829085207 */ /* 0x000fe20004800000 */
[----:B------:R-:W-:Y:S08]  /*2fd0*/  @P4 BRA `(.L_x_66) ;  /* 0xfffffffc00b84947 */ /* 0x000ff0000383ffff */
.L_x_63:
[----:B------:R-:W-:Y:S05]  /*2fe0*/  BSYNC.RECONVERGENT B1 ;  /* 0x0000000000017941 */ /* 0x000fea0003800200 */
.L_x_62:
[----:B------:R-:W-:Y:S04]  /*2ff0*/  BSSY.RECONVERGENT B1, `(.L_x_67) ;  /* 0x0000050000017945 */ /* 0x000fe80003800200 */
[----:B------:R-:W-:Y:S05]  /*3000*/  @!P0 BRA `(.L_x_68) ;  /* 0x0000000400388947 */ /* 0x000fea0003800000 */
[----:B------:R-:W-:Y:S01]  /*3010*/  LEA.HI R0, R35, R35, RZ, 0x1 ;  /* 0x0000002323007211 */ /* 0x000fe200078f08ff */
[----:B------:R-:W-:Y:S03]  /*3020*/  BSSY.RECONVERGENT B2, `(.L_x_69) ;  /* 0x0000021000027945 */ /* 0x000fe60003800200 */
[----:B------:R-:W-:-:S05]  /*3030*/  SHF.R.S32.HI R30, RZ, 0x1, R0 ;  /* 0x00000001ff1e7819 */ /* 0x000fca0000011400 */
[----:B------:R-:W-:-:S05]  /*3040*/  VIADD R0, R30, 0xffffffff ;  /* 0xffffffff1e007836 */ /* 0x000fca0000000000 */
[----:B------:R-:W-:Y:S01]  /*3050*/  ISETP.GE.U32.AND P1, PT, R0, 0x3, PT ;  /* 0x000000030000780c */ /* 0x000fe20003f26070 */
[----:B------:R-:W-:-:S12]  /*3060*/  IMAD.MOV.U32 R0, RZ, RZ, RZ ;  /* 0x000000ffff007224 */ /* 0x000fd800078e00ff */
[----:B------:R-:W-:Y:S05]  /*3070*/  @!P1 BRA `(.L_x_70) ;  /* 0x00000000006c9947 */ /* 0x000fea0003800000 */
[----:B------:R-:W-:Y:S01]  /*3080*/  LOP3.LUT R0, R30, 0x3ffffffc, RZ, 0xc0, !PT ;  /* 0x3ffffffc1e007812 */ /* 0x000fe200078ec0ff */
[----:B------:R-:W-:-:S07]  /*3090*/  IMAD.MOV.U32 R37, RZ, RZ, RZ ;  /* 0x000000ffff257224 */ /* 0x000fce00078e00ff */
.L_x_71:
[----:B-1----:R-:W-:-:S03]  /*30a0*/  IMAD.WIDE R30, R37, 0x4, RZ ;  /* 0x00000004251e7825 */ /* 0x002fc600078e02ff */
[----:B------:R-:W-:Y:S02]  /*30b0*/  LOP3.LUT R39, R30, 0xfffffffc, RZ, 0x3c, !PT ;  /* 0xfffffffc1e277812 */ /* 0x000fe400078e3cff */
[----:B------:R-:W-:Y:S02]  /*30c0*/  LOP3.LUT R31, RZ, R31, RZ, 0x33, !PT ;  /* 0x0000001fff1f7212 */ /* 0x000fe400078e33ff */
[----:B------:R-:W-:Y:S01]  /*30d0*/  IADD3 R30, P1, PT, R28, R39, RZ ;  /* 0x000000271c1e7210 */ /* 0x000fe20007f3e0ff */
[----:B------:R-:W-:-:S04]  /*30e0*/  IMAD.WIDE.U32 R38, R37, 0x4, R26 ;  /* 0x0000000425267825 */ /* 0x000fc800078e001a */
[----:B------:R-:W-:Y:S01]  /*30f0*/  IMAD.X R31, R29, 0x1, R31, P1 ;  /* 0x000000011d1f7824 */ /* 0x000fe200008e061f */
[----:B------:R-:W2:Y:S04]  /*3100*/  LDG.E R41, desc[UR6][R38.64] ;  /* 0x0000000626297981 */ /* 0x000ea8000c1e1900 */
[----:B------:R-:W3:Y:S04]  /*3110*/  LDG.E R43, desc[UR6][R30.64] ;  /* 0x000000061e2b7981 */ /* 0x000ee8000c1e1900 */
[----:B---3--:R-:W-:Y:S04]  /*3120*/  STG.E desc[UR6][R38.64], R43 ;  /* 0x0000002b26007986 */ /* 0x008fe8000c101906 */
[----:B--2---:R0:W-:Y:S04]  /*3130*/  STG.E desc[UR6][R30.64], R41 ;  /* 0x000000291e007986 */ /* 0x0041e8000c101906 */
[----:B------:R-:W2:Y:S04]  /*3140*/  LDG.E R40, desc[UR6][R30.64+-0x4] ;  /* 0xfffffc061e287981 */ /* 0x000ea8000c1e1900 */
[----:B------:R-:W3:Y:S04]  /*3150*/  LDG.E R45, desc[UR6][R38.64+0x4] ;  /* 0x00000406262d7981 */ /* 0x000ee8000c1e1900 */
[----:B--2---:R1:W-:Y:S04]  /*3160*/  STG.E desc[UR6][R38.64+0x4], R40 ;  /* 0x0000042826007986 */ /* 0x0043e8000c101906 */
[----:B---3--:R1:W-:Y:S04]  /*3170*/  STG.E desc[UR6][R30.64+-0x4], R45 ;  /* 0xfffffc2d1e007986 */ /* 0x0083e8000c101906 */
[----:B------:R-:W2:Y:S04]  /*3180*/  LDG.E R44, desc[UR6][R30.64+-0x8] ;  /* 0xfffff8061e2c7981 */ /* 0x000ea8000c1e1900 */
[----:B------:R-:W3:Y:S04]  /*3190*/  LDG.E R42, desc[UR6][R38.64+0x8] ;  /* 0x00000806262a7981 */ /* 0x000ee8000c1e1900 */
[----:B--2---:R1:W-:Y:S04]  /*31a0*/  STG.E desc[UR6][R38.64+0x8], R44 ;  /* 0x0000082c26007986 */ /* 0x0043e8000c101906 */
[----:B---3--:R1:W-:Y:S04]  /*31b0*/  STG.E desc[UR6][R30.64+-0x8], R42 ;  /* 0xfffff82a1e007986 */ /* 0x0083e8000c101906 */
[----:B0-----:R-:W2:Y:S04]  /*31c0*/  LDG.E R41, desc[UR6][R30.64+-0xc] ;  /* 0xfffff4061e297981 */ /* 0x001ea8000c1e1900 */
[----:B------:R-:W3:Y:S01]  /*31d0*/  LDG.E R43, desc[UR6][R38.64+0xc] ;  /* 0x00000c06262b7981 */ /* 0x000ee2000c1e1900 */
[----:B------:R-:W-:-:S05]  /*31e0*/  VIADD R37, R37, 0x4 ;  /* 0x0000000425257836 */ /* 0x000fca0000000000 */
[----:B------:R-:W-:Y:S01]  /*31f0*/  ISETP.NE.AND P1, PT, R37, R0, PT ;  /* 0x000000002500720c */ /* 0x000fe20003f25270 */
[----:B--2---:R1:W-:Y:S04]  /*3200*/  STG.E desc[UR6][R38.64+0xc], R41 ;  /* 0x00000c2926007986 */ /* 0x0043e8000c101906 */
[----:B---3--:R1:W-:Y:S08]  /*3210*/  STG.E desc[UR6][R30.64+-0xc], R43 ;  /* 0xfffff42b1e007986 */ /* 0x0083f0000c101906 */
[----:B------:R-:W-:Y:S05]  /*3220*/  @P1 BRA `(.L_x_71) ;  /* 0xfffffffc009c1947 */ /* 0x000fea000383ffff */
.L_x_70:
[----:B------:R-:W-:Y:S05]  /*3230*/  BSYNC.RECONVERGENT B2 ;  /* 0x0000000000027941 */ /* 0x000fea0003800200 */
.L_x_69:
[----:B-1----:R-:W-:Y:S01]  /*3240*/  LEA.HI R30, R35, R35, RZ, 0x1 ;  /* 0x00000023231e7211 */ /* 0x002fe200078f08ff */
[----:B------:R-:W-:Y:S03]  /*3250*/  BSSY.RECONVERGENT B2, `(.L_x_72) ;  /* 0x000001c000027945 */ /* 0x000fe60003800200 */
[----:B------:R-:W-:-:S04]  /*3260*/  SHF.R.S32.HI R30, RZ, 0x1, R30 ;  /* 0x00000001ff1e7819 */ /* 0x000fc8000001141e */
[----:B------:R-:W-:-:S04]  /*3270*/  LOP3.LUT R37, R30, 0x3, RZ, 0xc0, !PT ;  /* 0x000000031e257812 */ /* 0x000fc800078ec0ff */
[----:B------:R-:W-:-:S13]  /*3280*/  ISETP.NE.AND P1, PT, R37, RZ, PT ;  /* 0x000000ff2500720c */ /* 0x000fda0003f25270 */
[----:B------:R-:W-:Y:S05]  /*3290*/  @!P1 BRA `(.L_x_73) ;  /* 0x00000000005c9947 */ /* 0x000fea0003800000 */
[----:B------:R-:W-:-:S03]  /*32a0*/  IMAD.WIDE.U32 R30, R0, 0x4, RZ ;  /* 0x00000004001e7825 */ /* 0x000fc600078e00ff */
[----:B------:R-:W-:Y:S02]  /*32b0*/  LOP3.LUT R39, R30, 0xfffffffc, RZ, 0x3c, !PT ;  /* 0xfffffffc1e277812 */ /* 0x000fe400078e3cff */
[----:B------:R-:W-:Y:S02]  /*32c0*/  LOP3.LUT R41, RZ, R31, RZ, 0x33, !PT ;  /* 0x0000001fff297212 */ /* 0x000fe400078e33ff */
[----:B------:R-:W-:Y:S02]  /*32d0*/  IADD3 R28, P4, PT, R28, R39, RZ ;  /* 0x000000271c1c7210 */ /* 0x000fe40007f9e0ff */
[----:B------:R-:W-:-:S03]  /*32e0*/  IADD3 R30, P1, PT, R26, R30, RZ ;  /* 0x0000001e1a1e7210 */ /* 0x000fc60007f3e0ff */
[----:B------:R-:W-:Y:S02]  /*32f0*/  IMAD.X R29, R29, 0x1, R41, P4 ;  /* 0x000000011d1d7824 */ /* 0x000fe400020e0629 */
[----:B------:R-:W-:-:S03]  /*3300*/  IMAD.X R31, R27, 0x1, R31, P1 ;  /* 0x000000011b1f7824 */ /* 0x000fc600008e061f */
[----:B------:R-:W2:Y:S04]  /*3310*/  LDG.E R41, desc[UR6][R28.64] ;  /* 0x000000061c297981 */ /* 0x000ea8000c1e1900 */
[----:B------:R-:W3:Y:S01]  /*3320*/  LDG.E R39, desc[UR6][R30.64] ;  /* 0x000000061e277981 */ /* 0x000ee2000c1e1900 */
[----:B------:R-:W-:-:S03]  /*3330*/  ISETP.NE.AND P1, PT, R37, 0x1, PT ;  /* 0x000000012500780c */ /* 0x000fc60003f25270 */
[----:B--2---:R0:W-:Y:S04]  /*3340*/  STG.E desc[UR6][R30.64], R41 ;  /* 0x000000291e007986 */ /* 0x0041e8000c101906 */
[----:B---3--:R0:W-:Y:S06]  /*3350*/  STG.E desc[UR6][R28.64], R39 ;  /* 0x000000271c007986 */ /* 0x0081ec000c101906 */
[----:B------:R-:W-:Y:S05]  /*3360*/  @!P1 BRA `(.L_x_73) ;  /* 0x0000000000289947 */ /* 0x000fea0003800000 */
[----:B0-----:R-:W2:Y:S04]  /*3370*/  LDG.E R41, desc[UR6][R28.64+-0x4] ;  /* 0xfffffc061c297981 */ /* 0x001ea8000c1e1900 */
[----:B------:R-:W3:Y:S01]  /*3380*/  LDG.E R39, desc[UR6][R30.64+0x4] ;  /* 0x000004061e277981 */ /* 0x000ee2000c1e1900 */
[----:B------:R-:W-:-:S03]  /*3390*/  ISETP.NE.AND P1, PT, R37, 0x2, PT ;  /* 0x000000022500780c */ /* 0x000fc60003f25270 */
[----:B--2---:R1:W-:Y:S04]  /*33a0*/  STG.E desc[UR6][R30.64+0x4], R41 ;  /* 0x000004291e007986 */ /* 0x0043e8000c101906 */
[----:B---3--:R1:W-:Y:S06]  /*33b0*/  STG.E desc[UR6][R28.64+-0x4], R39 ;  /* 0xfffffc271c007986 */ /* 0x0083ec000c101906 */
[----:B------:R-:W-:Y:S05]  /*33c0*/  @!P1 BRA `(.L_x_73) ;  /* 0x0000000000109947 */ /* 0x000fea0003800000 */
[----:B-1----:R-:W2:Y:S04]  /*33d0*/  LDG.E R39, desc[UR6][R28.64+-0x8] ;  /* 0xfffff8061c277981 */ /* 0x002ea8000c1e1900 */
[----:B------:R-:W3:Y:S04]  /*33e0*/  LDG.E R37, desc[UR6][R30.64+0x8] ;  /* 0x000008061e257981 */ /* 0x000ee8000c1e1900 */
[----:B--2---:R2:W-:Y:S04]  /*33f0*/  STG.E desc[UR6][R30.64+0x8], R39 ;  /* 0x000008271e007986 */ /* 0x0045e8000c101906 */
[----:B---3--:R2:W-:Y:S02]  /*3400*/  STG.E desc[UR6][R28.64+-0x8], R37 ;  /* 0xfffff8251c007986 */ /* 0x0085e4000c101906 */
.L_x_73:
[----:B------:R-:W-:Y:S05]  /*3410*/  BSYNC.RECONVERGENT B2 ;  /* 0x0000000000027941 */ /* 0x000fea0003800200 */
.L_x_72:
[----:B------:R-:W-:-:S07]  /*3420*/  IMAD.MOV.U32 R0, RZ, RZ, 0x1 ;  /* 0x00000001ff007424 */ /* 0x000fce00078e00ff */
.L_x_74:
[----:B0123--:R-:W2:Y:S02]  /*3430*/  LDG.E R29, desc[UR6][R24.64+0xfa00] ;  /* 0x00fa0006181d7981 */ /* 0x00fea4000c1e1900 */
[----:B--2---:R-:W-:-:S13]  /*3440*/  ISETP.GT.AND P1, PT, R29, 0x270f, PT ;  /* 0x0000270f1d00780c */ /* 0x004fda0003f24270 */
[----:B------:R-:W-:Y:S05]  /*3450*/  @P1 BRA `(.L_x_68) ;  /* 0x0000000000241947 */ /* 0x000fea0003800000 */
[----:B------:R-:W-:-:S06]  /*3460*/  IMAD.WIDE.U32 R30, R0, 0x4, R26 ;  /* 0x00000004001e7825 */ /* 0x000fcc00078e001a */
[----:B------:R-:W2:Y:S01]  /*3470*/  LDG.E R31, desc[UR6][R30.64] ;  /* 0x000000061e1f7981 */ /* 0x000ea2000c1e1900 */
[C---:B------:R-:W-:Y:S02]  /*3480*/  VIADD R37, R29.reuse, 0x1 ;  /* 0x000000011d257836 */ /* 0x040fe40000000000 */
[----:B------:R-:W-:-:S03]  /*3490*/  IMAD.WIDE R28, R29, 0x4, R24 ;  /* 0x000000041d1c7825 */ /* 0x000fc600078e0218 */
[----:B------:R3:W-:Y:S01]  /*34a0*/  STG.E desc[UR6][R24.64+0xfa00], R37 ;  /* 0x00fa002518007986 */ /* 0x0007e2000c101906 */
[----:B------:R-:W-:-:S05]  /*34b0*/  VIADD R0, R0, 0x1 ;  /* 0x0000000100007836 */ /* 0x000fca0000000000 */
[----:B------:R-:W-:Y:S01]  /*34c0*/  ISETP.NE.AND P1, PT, R0, R35, PT ;  /* 0x000000230000720c */ /* 0x000fe20003f25270 */
[----:B--2---:R3:W-:-:S12]  /*34d0*/  STG.E desc[UR6][R28.64], R31 ;  /* 0x0000001f1c007986 */ /* 0x0047d8000c101906 */
[----:B------:R-:W-:Y:S05]  /*34e0*/  @P1 BRA `(.L_x_74) ;  /* 0xfffffffc00d01947 */ /* 0x000fea000383ffff */
.L_x_68:
[----:B------:R-:W-:Y:S05]  /*34f0*/  BSYNC.RECONVERGENT B1 ;  /* 0x0000000000017941 */ /* 0x000fea0003800200 */
.L_x_67:
[----:B---3--:R0:W5:Y:S01]  /*3500*/  LDG.E R37, desc[UR6][R26.64] ;  /* 0x000000061a257981 */ /* 0x008162000c1e1900 */
[----:B------:R-:W-:Y:S01]  /*3510*/  BSSY.RECONVERGENT B1, `(.L_x_75) ;  /* 0x000003f000017945 */ /* 0x000fe20003800200 */
[----:B------:R-:W-:-:S03]  /*3520*/  IMAD.MOV.U32 R0, RZ, RZ, -0x1 ;  /* 0xffffffffff007424 */ /* 0x000fc600078e00ff */
[----:B------:R-:W-:Y:S05]  /*3530*/  @!P0 BRA `(.L_x_76) ;  /* 0x0000000000f08947 */ /* 0x000fea0003800000 */
[----:B------:R-:W-:Y:S02]  /*3540*/  IMAD.MOV.U32 R39, RZ, RZ, RZ ;  /* 0x000000ffff277224 */ /* 0x000fe400078e00ff */
[----:B------:R-:W-:Y:S02]  /*3550*/  IMAD.MOV.U32 R41, RZ, RZ, RZ ;  /* 0x000000ffff297224 */ /* 0x000fe400078e00ff */
[----:B------:R-:W-:Y:S02]  /*3560*/  IMAD.MOV.U32 R0, RZ, RZ, -0x1 ;  /* 0xffffffffff007424 */ /* 0x000fe400078e00ff */
[----:B------:R-:W-:-:S07]  /*3570*/  IMAD.MOV.U32 R38, RZ, RZ, 0x1 ;  /* 0x00000001ff267424 */ /* 0x000fce00078e00ff */
.L_x_84:
[----:B------:R-:W1:Y:S01]  /*3580*/  LDC.64 R28, c[0x0][0x3d8] ;  /* 0x0000f600ff1c7b82 */ /* 0x000e620000000a00 */
[----:B------:R-:W-:-:S05]  /*3590*/  IMAD.WIDE.U32 R44, R38, 0x4, R26 ;  /* 0x00000004262c7825 */ /* 0x000fca00078e001a */
[----:B-----5:R2:W5:Y:S02]  /*35a0*/  LDG.E R40, desc[UR6][R44.64] ;  /* 0x000000062c287981 */ /* 0x020564000c1e1900 */
[----:B------:R-:W3:Y:S01]  /*35b0*/  LDC.64 R30, c[0x0][0x3d0] ;  /* 0x0000f400ff1e7b82 */ /* 0x000ee20000000a00 */
[----:B-1----:R-:W-:-:S06]  /*35c0*/  IMAD.WIDE R42, R37, 0x4, R28 ;  /* 0x00000004252a7825 */ /* 0x002fcc00078e021c */
[----:B------:R-:W4:Y:S01]  /*35d0*/  LDG.E R42, desc[UR6][R42.64] ;  /* 0x000000062a2a7981 */ /* 0x000f22000c1e1900 */
[----:B------:R-:W-:Y:S01]  /*35e0*/  BSSY.RECONVERGENT B2, `(.L_x_77) ;  /* 0x0000019000027945 */ /* 0x000fe20003800200 */
[----:B------:R-:W-:Y:S02]  /*35f0*/  IMAD.MOV.U32 R28, RZ, RZ, -0x1 ;  /* 0xffffffffff1c7424 */ /* 0x000fe400078e00ff */
[----:B------:R-:W-:Y:S01]  /*3600*/  IMAD.MOV.U32 R29, RZ, RZ, -0x1 ;  /* 0xffffffffff1d7424 */ /* 0x000fe200078e00ff */
[----:B----4-:R-:W-:-:S13]  /*3610*/  ISETP.GE.AND P0, PT, R42, 0x1, PT ;  /* 0x000000012a00780c */ /* 0x010fda0003f06270 */
[----:B--23--:R-:W-:Y:S05]  /*3620*/  @!P0 BRA `(.L_x_78) ;  /* 0x0000000000508947 */ /* 0x00cfea0003800000 */
[----:B------:R-:W-:Y:S02]  /*3630*/  IMAD.WIDE R44, R37, 0x4, R30 ;  /* 0x00000004252c7825 */ /* 0x000fe400078e021e */
[----:B------:R-:W1:Y:S03]  /*3640*/  LDC.64 R30, c[0x0][0x3c0] ;  /* 0x0000f000ff1e7b82 */ /* 0x000e660000000a00 */
[----:B------:R-:W1:Y:S02]  /*3650*/  LDG.E R43, desc[UR6][R44.64] ;  /* 0x000000062c2b7981 */ /* 0x000e64000c1e1900 */
[----:B-1----:R-:W-:-:S06]  /*3660*/  IMAD.WIDE R30, R43, 0x4, R30 ;  /* 0x000000042b1e7825 */ /* 0x002fcc00078e021e */
[----:B------:R-:W2:Y:S02]  /*3670*/  LDG.E R31, desc[UR6][R30.64] ;  /* 0x000000061e1f7981 */ /* 0x000ea4000c1e1900 */
[----:B--2--5:R-:W-:-:S13]  /*3680*/  ISETP.NE.AND P0, PT, R31, R40, PT ;  /* 0x000000281f00720c */ /* 0x024fda0003f05270 */
[----:B------:R-:W-:Y:S05]  /*3690*/  @!P0 BRA `(.L_x_79) ;  /* 0x0000000000248947 */ /* 0x000fea0003800000 */
[----:B------:R-:W-:-:S07]  /*36a0*/  IMAD.IADD R42, R42, 0x1, R43 ;  /* 0x000000012a2a7824 */ /* 0x000fce00078e022b */
.L_x_80:
[----:B------:R-:W-:-:S05]  /*36b0*/  VIADD R43, R43, 0x1 ;  /* 0x000000012b2b7836 */ /* 0x000fca0000000000 */
[----:B------:R-:W-:-:S13]  /*36c0*/  ISETP.GE.AND P0, PT, R43, R42, PT ;  /* 0x0000002a2b00720c */ /* 0x000fda0003f06270 */
[----:B------:R-:W-:Y:S05]  /*36d0*/  @P0 BRA `(.L_x_78) ;  /* 0x0000000000240947 */ /* 0x000fea0003800000 */
[----:B------:R-:W1:Y:S02]  /*36e0*/  LDC.64 R30, c[0x0][0x3c0] ;  /* 0x0000f000ff1e7b82 */ /* 0x000e640000000a00 */
[----:B-1----:R-:W-:-:S06]  /*36f0*/  IMAD.WIDE R30, R43, 0x4, R30 ;  /* 0x000000042b1e7825 */ /* 0x002fcc00078e021e */
[----:B------:R-:W2:Y:S02]  /*3700*/  LDG.E R31, desc[UR6][R30.64] ;  /* 0x000000061e1f7981 */ /* 0x000ea4000c1e1900 */
[----:B--2---:R-:W-:-:S13]  /*3710*/  ISETP.NE.AND P0, PT, R31, R40, PT ;  /* 0x000000281f00720c */ /* 0x004fda0003f05270 */
[----:B------:R-:W-:Y:S05]  /*3720*/  @P0 BRA `(.L_x_80) ;  /* 0xfffffffc00e00947 */ /* 0x000fea000383ffff */
.L_x_79:
[----:B------:R-:W1:Y:S02]  /*3730*/  LDC.64 R28, c[0x0][0x3c8] ;  /* 0x0000f200ff1c7b82 */ /* 0x000e640000000a00 */
[----:B-1----:R-:W-:-:S05]  /*3740*/  IMAD.WIDE R30, R43, 0x4, R28 ;  /* 0x000000042b1e7825 */ /* 0x002fca00078e021c */
[----:B------:R-:W2:Y:S02]  /*3750*/  LDG.E R28, desc[UR6][R30.64] ;  /* 0x000000061e1c7981 */ /* 0x000ea4000c1e1900 */
[----:B--2---:R-:W-:-:S07]  /*3760*/  SHF.R.S32.HI R29, RZ, 0x1f, R28 ;  /* 0x0000001fff1d7819 */ /* 0x004fce000001141c */
.L_x_78:
[----:B------:R-:W-:Y:S05]  /*3770*/  BSYNC.RECONVERGENT B2 ;  /* 0x0000000000027941 */ /* 0x000fea0003800200 */
.L_x_77:
[----:B------:R-:W1:Y:S01]  /*3780*/  LDCU UR5, c[0x0][0x3bc] ;  /* 0x00007780ff0577ac */ /* 0x000e620008000800 */
[----:B------:R-:W-:-:S05]  /*3790*/  IADD3 R39, P0, PT, R39, R28, RZ ;  /* 0x0000001c27277210 */ /* 0x000fca0007f1e0ff */
[----:B------:R-:W-:Y:S01]  /*37a0*/  IMAD.X R41, R41, 0x1, R29, P0 ;  /* 0x0000000129297824 */ /* 0x000fe200000e061d */
[----:B-1----:R-:W-:Y:S02]  /*37b0*/  USHF.R.S32.HI UR4, URZ, 0x1f, UR5 ;  /* 0x0000001fff047899 */ /* 0x002fe40008011405 */
[----:B------:R-:W-:-:S04]  /*37c0*/  ISETP.GT.U32.AND P0, PT, R39, UR5, PT ;  /* 0x0000000527007c0c */ /* 0x000fc8000bf04070 */
[----:B------:R-:W-:-:S13]  /*37d0*/  ISETP.GT.AND.EX P0, PT, R41, UR4, PT, P0 ;  /* 0x0000000429007c0c */ /* 0x000fda000bf04300 */
[----:B------:R-:W-:Y:S05]  /*37e0*/  @P0 BRA `(.L_x_76) ;  /* 0x0000000000440947 */ /* 0x000fea0003800000 */
[----:B------:R-:W-:Y:S01]  /*37f0*/  BSSY.RECONVERGENT B2, `(.L_x_81) ;  /* 0x000000c000027945 */ /* 0x000fe20003800200 */
[----:B------:R-:W-:-:S07]  /*3800*/  IMAD.MOV.U32 R31, RZ, RZ, RZ ;  /* 0x000000ffff1f7224 */ /* 0x000fce00078e00ff */
.L_x_83:
[----:B------:R-:W1:Y:S02]  /*3810*/  LDC.64 R28, c[0x0][0x398] ;  /* 0x0000e600ff1c7b82 */ /* 0x000e640000000a00 */
[----:B-1----:R-:W-:-:S06]  /*3820*/  IMAD.WIDE.U32 R28, R31, 0x4, R28 ;  /* 0x000000041f1c7825 */ /* 0x002fcc00078e001c */
[----:B------:R-:W2:Y:S02]  /*3830*/  LDG.E R29, desc[UR6][R28.64] ;  /* 0x000000061c1d7981 */ /* 0x000ea4000c1e1900 */
[----:B--2--5:R-:W-:-:S13]  /*3840*/  ISETP.NE.AND P0, PT, R29, R40, PT ;  /* 0x000000281d00720c */ /* 0x024fda0003f05270 */
[----:B------:R-:W-:Y:S05]  /*3850*/  @!P0 BRA `(.L_x_82) ;  /* 0x0000000000148947 */ /* 0x000fea0003800000 */
[----:B------:R-:W1:Y:S01]  /*3860*/  LDCU UR4, c[0x0][0x3b4] ;  /* 0x00007680ff0477ac */ /* 0x000e620008000800 */
[----:B------:R-:W-:-:S05]  /*3870*/  VIADD R31, R31, 0x1 ;  /* 0x000000011f1f7836 */ /* 0x000fca0000000000 */
[----:B-1----:R-:W-:-:S13]  /*3880*/  ISETP.NE.AND P0, PT, R31, UR4, PT ;  /* 0x000000041f007c0c */ /* 0x002fda000bf05270 */
[----:B------:R-:W-:Y:S05]  /*3890*/  @P0 BRA `(.L_x_83) ;  /* 0xfffffffc00dc0947 */ /* 0x000fea000383ffff */
[----:B------:R-:W-:-:S07]  /*38a0*/  IMAD.MOV.U32 R0, RZ, RZ, R40 ;  /* 0x000000ffff007224 */ /* 0x000fce00078e0028 */
.L_x_82:
[----:B------:R-:W-:Y:S05]  /*38b0*/  BSYNC.RECONVERGENT B2 ;  /* 0x0000000000027941 */ /* 0x000fea0003800200 */
.L_x_81:
[----:B------:R-:W-:Y:S02]  /*38c0*/  VIADD R38, R38, 0x1 ;  /* 0x0000000126267836 */ /* 0x000fe40000000000 */
[----:B------:R-:W-:-:S03]  /*38d0*/  IMAD.MOV.U32 R37, RZ, RZ, R40 ;  /* 0x000000ffff257224 */ /* 0x000fc600078e0028 */
[----:B------:R-:W-:-:S13]  /*38e0*/  ISETP.NE.AND P0, PT, R38, R35, PT ;  /* 0x000000232600720c */ /* 0x000fda0003f05270 */
[----:B------:R-:W-:Y:S05]  /*38f0*/  @P0 BRA `(.L_x_84) ;  /* 0xfffffffc00200947 */ /* 0x000fea000383ffff */
.L_x_76:
[----:B------:R-:W-:Y:S05]  /*3900*/  BSYNC.RECONVERGENT B1 ;  /* 0x0000000000017941 */ /* 0x000fea0003800200 */
.L_x_75:
[----:B0-----:R-:W0:Y:S01]  /*3910*/  LDC.64 R26, c[0x0][0x3a0] ;  /* 0x0000e800ff1a7b82 */ /* 0x001e220000000a00 */
[----:B------:R-:W-:Y:S01]  /*3920*/  ISETP.GE.U32.AND P0, PT, R12, 0x1, PT ;  /* 0x000000010c00780c */ /* 0x000fe20003f06070 */
[----:B------:R-:W-:Y:S03]  /*3930*/  BSSY B1, `(.L_x_85) ;  /* 0x00000a5000017945 */ /* 0x000fe60003800000 */
[----:B------:R-:W-:-:S04]  /*3940*/  ISETP.GE.AND.EX P0, PT, R9, RZ, PT, P0 ;  /* 0x000000ff0900720c */ /* 0x000fc80003f06300 */
[----:B-----5:R-:W-:Y:S01]  /*3950*/  ISETP.EQ.OR P0, PT, R37, R4, !P0 ;  /* 0x000000042500720c */ /* 0x020fe20004702670 */
[----:B0-----:R-:W-:-:S12]  /*3960*/  IMAD.WIDE.U32 R28, R36, 0x4, R26 ;  /* 0x00000004241c7825 */ /* 0x001fd800078e001a */
[----:B------:R-:W-:Y:S05]  /*3970*/  @P0 BRA `(.L_x_86) ;  /* 0x0000000000a80947 */ /* 0x000fea0003800000 */
[----:B------:R-:W-:-:S13]  /*3980*/  ISETP.NE.AND P0, PT, R0, -0x1, PT ;  /* 0xffffffff0000780c */ /* 0x000fda0003f05270 */
[----:B------:R-:W-:Y:S05]  /*3990*/  @!P0 BRA `(.L_x_87) ;  /* 0x0000000000508947 */ /* 0x000fea0003800000 */
[----:B------:R-:W2:Y:S01]  /*39a0*/  LDG.E R27, desc[UR6][R24.64+0xfa04] ;  /* 0x00fa0406181b7981 */ /* 0x000ea2000c1e1900 */
[----:B------:R-:W-:Y:S02]  /*39b0*/  IMAD.MOV.U32 R35, RZ, RZ, RZ ;  /* 0x000000ffff237224 */ /* 0x000fe400078e00ff */
[----:B------:R-:W-:Y:S01]  /*39c0*/  IMAD.MOV.U32 R38, RZ, RZ, RZ ;  /* 0x000000ffff267224 */ /* 0x000fe200078e00ff */
[----:B--2---:R-:W-:-:S13]  /*39d0*/  ISETP.GT.AND P0, PT, R27, 0x3e7, PT ;  /* 0x000003e71b00780c */ /* 0x004fda0003f04270 */
[----:B------:R-:W-:Y:S05]  /*39e0*/  @P0 BRA `(.L_x_88) ;  /* 0x0000000800640947 */ /* 0x000fea0003800000 */
[----:B------:R-:W-:Y:S01]  /*39f0*/  SHF.R.S32.HI R31, RZ, 0x1f, R0 ;  /* 0x0000001fff1f7819 */ /* 0x000fe20000011400 */
[----:B------:R-:W-:-:S04]  /*3a00*/  IMAD.WIDE R26, R27, 0x18, R24 ;  /* 0x000000181b1a7825 */ /* 0x000fc800078e0218 */
[----:B------:R-:W-:-:S05]  /*3a10*/  IMAD.MOV.U32 R30, RZ, RZ, R0 ;  /* 0x000000ffff1e7224 */ /* 0x000fca00078e0000 */
[----:B------:R0:W-:Y:S04]  /*3a20*/  STG.E.64 desc[UR6][R26.64+0x9c40], R30 ;  /* 0x009c401e1a007986 */ /* 0x0001e8000c101b06 */
[----:B------:R-:W2:Y:S01]  /*3a30*/  LDG.E R35, desc[UR6][R24.64+0xfa04] ;  /* 0x00fa040618237981 */ /* 0x000ea2000c1e1900 */
[----:B------:R-:W-:Y:S02]  /*3a40*/  IMAD.MOV.U32 R38, RZ, RZ, RZ ;  /* 0x000000ffff267224 */ /* 0x000fe400078e00ff */
[----:B0-----:R-:W-:Y:S02]  /*3a50*/  IMAD.MOV.U32 R26, RZ, RZ, R12 ;  /* 0x000000ffff1a7224 */ /* 0x001fe400078e000c */
[----:B------:R-:W-:Y:S02]  /*3a60*/  IMAD.MOV.U32 R27, RZ, RZ, R9 ;  /* 0x000000ffff1b7224 */ /* 0x000fe400078e0009 */
[----:B--2---:R-:W-:-:S04]  /*3a70*/  IMAD.WIDE R36, R35, 0x18, R24 ;  /* 0x0000001823247825 */ /* 0x004fc800078e0218 */
[----:B------:R-:W-:Y:S01]  /*3a80*/  VIADD R39, R35, 0x1 ;  /* 0x0000000123277836 */ /* 0x000fe20000000000 */
[----:B------:R0:W-:Y:S01]  /*3a90*/  STG.E.64 desc[UR6][R36.64+0x9c50], R26 ;  /* 0x009c501a24007986 */ /* 0x0001e2000c101b06 */
[----:B------:R-:W-:-:S03]  /*3aa0*/  IMAD.MOV.U32 R35, RZ, RZ, RZ ;  /* 0x000000ffff237224 */ /* 0x000fc600078e00ff */
[----:B------:R0:W-:Y:S04]  /*3ab0*/  STG.E.64 desc[UR6][R36.64+0x9c48], RZ ;  /* 0x009c48ff24007986 */ /* 0x0001e8000c101b06 */
[----:B------:R0:W-:Y:S01]  /*3ac0*/  STG.E desc[UR6][R24.64+0xfa04], R39 ;  /* 0x00fa042718007986 */ /* 0x0001e2000c101906 */
[----:B------:R-:W-:Y:S05]  /*3ad0*/  BRA `(.L_x_88) ;  /* 0x0000000800287947 */ /* 0x000fea0003800000 */
.L_x_87:
        /* <DEDUP_REMOVED lines=20> */
.L_x_86:
[----:B------:R-:W-:Y:S01]  /*3c20*/  ISETP.NE.OR P2, PT, R37, R4, !P2 ;  /* 0x000000042500720c */ /* 0x000fe20005745670 */
[----:B------:R-:W-:Y:S02]  /*3c30*/  IMAD.MOV.U32 R35, RZ, RZ, R12 ;  /* 0x000000ffff237224 */ /* 0x000fe400078e000c */
[----:B------:R-:W-:-:S10]  /*3c40*/  IMAD.MOV.U32 R38, RZ, RZ, R9 ;  /* 0x000000ffff267224 */ /* 0x000fd400078e0009 */
[----:B------:R-:W-:Y:S05]  /*3c50*/  @P2 BRA `(.L_x_88) ;  /* 0x0000000400c82947 */ /* 0x000fea0003800000 */
[----:B------:R-:W-:Y:S01]  /*3c60*/  BSSY B2, `(.L_x_89) ;  /* 0x000000d000027945 */ /* 0x000fe20003800000 */
.L_x_91:
[----:B------:R-:W-:Y:S05]  /*3c70*/  YIELD ;  /* 0x0000000000007946 */ /* 0x000fea0003800000 */
[----:B------:R-:W2:Y:S02]  /*3c80*/  ATOMG.E.OR.STRONG.GPU PT, R26, desc[UR6][R28.64], RZ ;  /* 0x800000ff1c1a79a8 */ /* 0x000ea4000b1ef106 */
[----:B--2---:R-:W-:Y:S02]  /*3c90*/  ISETP.LT.U32.AND P0, PT, R12, R26, PT ;  /* 0x0000001a0c00720c */ /* 0x004fe40003f01070 */
[----:B------:R-:W-:-:S04]  /*3ca0*/  SHF.R.S32.HI R30, RZ, 0x1f, R26 ;  /* 0x0000001fff1e7819 */ /* 0x000fc8000001141a */
[----:B------:R-:W-:-:S04]  /*3cb0*/  ISETP.LT.AND.EX P0, PT, R9, R30, PT, P0 ;  /* 0x0000001e0900720c */ /* 0x000fc80003f01300 */
[----:B------:R-:W-:-:S04]  /*3cc0*/  SEL R31, R12, R26, P0 ;  /* 0x0000001a0c1f7207 */ /* 0x000fc80000000000 */
[----:B------:R-:W-:-:S13]  /*3cd0*/  ISETP.GE.AND P1, PT, R31, 0x1, PT ;  /* 0x000000011f00780c */ /* 0x000fda0003f26270 */
[----:B------:R-:W-:Y:S05]  /*3ce0*/  @!P1 BRA `(.L_x_90) ;  /* 0x0000000000109947 */ /* 0x000fea0003800000 */
[----:B------:R-:W-:-:S06]  /*3cf0*/  IMAD.IADD R27, R26, 0x1, -R31 ;  /* 0x000000011a1b7824 */ /* 0x000fcc00078e0a1f */
[----:B------:R-:W2:Y:S02]  /*3d00*/  ATOMG.E.CAS.STRONG.GPU PT, R27, [R28], R26, R27 ;  /* 0x0000001a1c1b73a9 */ /* 0x000ea400001ee11b */
[----:B--2---:R-:W-:-:S13]  /*3d10*/  ISETP.NE.AND P0, PT, R27, R26, PT ;  /* 0x0000001a1b00720c */ /* 0x004fda0003f05270 */
[----:B------:R-:W-:Y:S05]  /*3d20*/  @P0 BRA `(.L_x_91) ;  /* 0xfffffffc00d00947 */ /* 0x000fea000383ffff */
.L_x_90:
[----:B------:R-:W-:Y:S05]  /*3d30*/  BSYNC B2 ;  /* 0x0000000000027941 */ /* 0x000fea0003800000 */
.L_x_89:
[----:B------:R-:W-:Y:S01]  /*3d40*/  IADD3 R26, P0, PT, -R31, R12, RZ ;  /* 0x0000000c1f1a7210 */ /* 0x000fe20007f1e1ff */
[----:B------:R-:W-:Y:S01]  /*3d50*/  BSSY.RECONVERGENT B2, `(.L_x_92) ;  /* 0x0000015000027945 */ /* 0x000fe20003800200 */
[----:B------:R-:W-:-:S05]  /*3d60*/  SHF.R.S32.HI R12, RZ, 0x1f, R31 ;  /* 0x0000001fff0c7819 */ /* 0x000fca000001141f */
[----:B------:R-:W-:Y:S01]  /*3d70*/  IMAD.X R27, R9, 0x1, ~R12, P0 ;  /* 0x00000001091b7824 */ /* 0x000fe200000e0e0c */
[----:B------:R-:W-:-:S04]  /*3d80*/  ISETP.GE.U32.AND P0, PT, R26, 0x1, PT ;  /* 0x000000011a00780c */ /* 0x000fc80003f06070 */
[----:B------:R-:W-:Y:S01]  /*3d90*/  ISETP.GE.AND.EX P0, PT, R27, RZ, PT, P0 ;  /* 0x000000ff1b00720c */ /* 0x000fe20003f06300 */
[----:B------:R-:W-:-:S12]  /*3da0*/  @!P1 BRA `(.L_x_93) ;  /* 0x00000000003c9947 */ /* 0x000fd80003800000 */
[----:B------:R-:W2:Y:S02]  /*3db0*/  LDG.E R39, desc[UR6][R24.64+0xfa04] ;  /* 0x00fa040618277981 */ /* 0x000ea4000c1e1900 */
[----:B--2---:R-:W-:-:S13]  /*3dc0*/  ISETP.GT.AND P1, PT, R39, 0x3e7, PT ;  /* 0x000003e72700780c */ /* 0x004fda0003f24270 */
[----:B------:R-:W-:Y:S05]  /*3dd0*/  @P1 BRA `(.L_x_93) ;  /* 0x0000000000301947 */ /* 0x000fea0003800000 */
[----:B------:R-:W-:Y:S01]  /*3de0*/  SHF.R.S32.HI R41, RZ, 0x1f, R4 ;  /* 0x0000001fff297819 */ /* 0x000fe20000011404 */
[----:B------:R-:W-:-:S04]  /*3df0*/  IMAD.WIDE R38, R39, 0x18, R24 ;  /* 0x0000001827267825 */ /* 0x000fc800078e0218 */
[----:B------:R-:W-:-:S05]  /*3e00*/  IMAD.MOV.U32 R40, RZ, RZ, R4 ;  /* 0x000000ffff287224 */ /* 0x000fca00078e0004 */
[----:B------:R0:W-:Y:S04]  /*3e10*/  STG.E.64 desc[UR6][R38.64+0x9c40], R40 ;  /* 0x009c402826007986 */ /* 0x0001e8000c101b06 */
[----:B------:R-:W2:Y:S01]  /*3e20*/  LDG.E R9, desc[UR6][R24.64+0xfa04] ;  /* 0x00fa040618097981 */ /* 0x000ea2000c1e1900 */
[----:B------:R-:W-:Y:S01]  /*3e30*/  LOP3.LUT R30, R31, 0x7fffffff, RZ, 0xc0, !PT ;  /* 0x7fffffff1f1e7812 */ /* 0x000fe200078ec0ff */
[----:B------:R-:W-:Y:S02]  /*3e40*/  IMAD.MOV.U32 R31, RZ, RZ, RZ ;  /* 0x000000ffff1f7224 */ /* 0x000fe400078e00ff */
[----:B--2---:R-:W-:-:S04]  /*3e50*/  IMAD.WIDE R36, R9, 0x18, R24 ;  /* 0x0000001809247825 */ /* 0x004fc800078e0218 */
[----:B------:R-:W-:Y:S01]  /*3e60*/  VIADD R9, R9, 0x1 ;  /* 0x0000000109097836 */ /* 0x000fe20000000000 */
[----:B------:R0:W-:Y:S04]  /*3e70*/  STG.E.64 desc[UR6][R36.64+0x9c50], R30 ;  /* 0x009c501e24007986 */ /* 0x0001e8000c101b06 */
[----:B------:R0:W-:Y:S04]  /*3e80*/  STG.E.64 desc[UR6][R36.64+0x9c48], RZ ;  /* 0x009c48ff24007986 */ /* 0x0001e8000c101b06 */
[----:B------:R0:W-:Y:S02]  /*3e90*/  STG.E desc[UR6][R24.64+0xfa04], R9 ;  /* 0x00fa040918007986 */ /* 0x0001e4000c101906 */
.L_x_93:
[----:B------:R-:W-:Y:S05]  /*3ea0*/  BSYNC.RECONVERGENT B2 ;  /* 0x0000000000027941 */ /* 0x000fea0003800200 */
.L_x_92:
[----:B------:R-:W-:Y:S02]  /*3eb0*/  IMAD.MOV.U32 R35, RZ, RZ, R26 ;  /* 0x000000ffff237224 */ /* 0x000fe400078e001a */
[----:B0-----:R-:W-:Y:S01]  /*3ec0*/  IMAD.MOV.U32 R38, RZ, RZ, R27 ;  /* 0x000000ffff267224 */ /* 0x001fe200078e001b */
[----:B------:R-:W-:Y:S06]  /*3ed0*/  @!P0 BRA `(.L_x_88) ;  /* 0x0000000400288947 */ /* 0x000fec0003800000 */
[----:B------:R-:W-:-:S13]  /*3ee0*/  ISETP.NE.AND P0, PT, R0, -0x1, PT ;  /* 0xffffffff0000780c */ /* 0x000fda0003f05270 */
[----:B------:R-:W-:Y:S05]  /*3ef0*/  @P0 BRA `(.L_x_94) ;  /* 0x0000000000dc0947 */ /* 0x000fea0003800000 */
[----:B------:R-:W2:Y:S02]  /*3f00*/  LDG.E R0, desc[UR6][R24.64+0xfa00] ;  /* 0x00fa000618007981 */ /* 0x000ea4000c1e1900 */
[----:B--2---:R-:W-:-:S13]  /*3f10*/  ISETP.GE.AND P0, PT, R0, 0x1, PT ;  /* 0x000000010000780c */ /* 0x004fda0003f06270 */
[----:B------:R-:W-:Y:S05]  /*3f20*/  @!P0 BRA `(.L_x_95) ;  /* 0x00000000005c8947 */ /* 0x000fea0003800000 */
[----:B------:R-:W-:-:S07]  /*3f30*/  IMAD.MOV.U32 R9, RZ, RZ, RZ ;  /* 0x000000ffff097224 */ /* 0x000fce00078e00ff */
.L_x_100:
[----:B------:R-:W-:-:S05]  /*3f40*/  IMAD.WIDE.U32 R30, R9, 0x4, R24 ;  /* 0x00000004091e7825 */ /* 0x000fca00078e0018 */
[----:B------:R-:W2:Y:S01]  /*3f50*/  LDG.E R36, desc[UR6][R30.64] ;  /* 0x000000061e247981 */ /* 0x000ea2000c1e1900 */
[----:B------:R-:W-:Y:S01]  /*3f60*/  BSSY.RELIABLE B2, `(.L_x_96) ;  /* 0x0000010000027945 */ /* 0x000fe20003800100 */
[----:B------:R-:W-:Y:S01]  /*3f70*/  IMAD.MOV.U32 R35, RZ, RZ, RZ ;  /* 0x000000ffff237224 */ /* 0x000fe200078e00ff */
[----:B--2---:R-:W-:-:S07]  /*3f80*/  SHF.R.S32.HI R37, RZ, 0x1f, R36 ;  /* 0x0000001fff257819 */ /* 0x004fce0000011424 */
.L_x_98:
[----:B------:R-:W0:Y:S02]  /*3f90*/  LDC.64 R30, c[0x0][0x398] ;  /* 0x0000e600ff1e7b82 */ /* 0x000e240000000a00 */
[----:B0-----:R-:W-:-:S06]  /*3fa0*/  IMAD.WIDE.U32 R30, R35, 0x4, R30 ;  /* 0x00000004231e7825 */ /* 0x001fcc00078e001e */
[----:B------:R-:W2:Y:S02]  /*3fb0*/  LDG.E R31, desc[UR6][R30.64] ;  /* 0x000000061e1f7981 */ /* 0x000ea4000c1e1900 */
[----:B--2---:R-:W-:-:S13]  /*3fc0*/  ISETP.NE.AND P0, PT, R31, R36, PT ;  /* 0x000000241f00720c */ /* 0x004fda0003f05270 */
[----:B------:R-:W-:Y:S05]  /*3fd0*/  @!P0 BRA `(.L_x_97) ;  /* 0x0000000000208947 */ /* 0x000fea0003800000 */
[----:B------:R-:W0:Y:S01]  /*3fe0*/  LDCU UR4, c[0x0][0x3b4] ;  /* 0x00007680ff0477ac */ /* 0x000e220008000800 */
[----:B------:R-:W-:-:S05]  /*3ff0*/  VIADD R35, R35, 0x1 ;  /* 0x0000000123237836 */ /* 0x000fca0000000000 */
[----:B0-----:R-:W-:-:S13]  /*4000*/  ISETP.NE.AND P0, PT, R35, UR4, PT ;  /* 0x0000000423007c0c */ /* 0x001fda000bf05270 */
[----:B------:R-:W-:Y:S05]  /*4010*/  @P0 BRA `(.L_x_98) ;  /* 0xfffffffc00dc0947 */ /* 0x000fea000383ffff */
[----:B------:R-:W2:Y:S02]  /*4020*/  LDG.E R31, desc[UR6][R24.64+0xfa04] ;  /* 0x00fa0406181f7981 */ /* 0x000ea4000c1e1900 */
[----:B--2---:R-:W-:-:S13]  /*4030*/  ISETP.GT.AND P0, PT, R31, 0x3e7, PT ;  /* 0x000003e71f00780c */ /* 0x004fda0003f04270 */
[----:B------:R-:W-:Y:S05]  /*4040*/  @!P0 BREAK.RELIABLE B2 ;  /* 0x0000000000028942 */ /* 0x000fea0003800100 */
[----:B------:R-:W-:Y:S05]  /*4050*/  @!P0 BRA `(.L_x_99) ;  /* 0x0000000000588947 */ /* 0x000fea0003800000 */
.L_x_97:
[----:B------:R-:W-:Y:S05]  /*4060*/  BSYNC.RELIABLE B2 ;  /* 0x0000000000027941 */ /* 0x000fea0003800100 */
.L_x_96:
[----:B------:R-:W-:-:S05]  /*4070*/  VIADD R9, R9, 0x1 ;  /* 0x0000000109097836 */ /* 0x000fca0000000000 */
[----:B------:R-:W-:-:S13]  /*4080*/  ISETP.GE.AND P0, PT, R9, R0, PT ;  /* 0x000000000900720c */ /* 0x000fda0003f06270 */
[----:B------:R-:W-:Y:S05]  /*4090*/  @!P0 BRA `(.L_x_100) ;  /* 0xfffffffc00a88947 */ /* 0x000fea000383ffff */
.L_x_95:
        /* <DEDUP_REMOVED lines=11> */
[----:B------:R-:W-:Y:S02]  /*4150*/  IMAD.MOV.U32 R38, RZ, RZ, RZ ;  /* 0x000000ffff267224 */ /* 0x000fe400078e00ff */
[----:B--2---:R-:W-:-:S04]  /*4160*/  IMAD.WIDE R40, R9, 0x18, R24 ;  /* 0x0000001809287825 */ /* 0x004fc800078e0218 */
[----:B------:R-:W-:Y:S01]  /*4170*/  VIADD R9, R9, 0x1 ;  /* 0x0000000109097836 */ /* 0x000fe20000000000 */
[----:B------:R3:W-:Y:S04]  /*4180*/  STG.E.64 desc[UR6][R40.64+0x9c50], R26 ;  /* 0x009c501a28007986 */ /* 0x0007e8000c101b06 */
[----:B------:R3:W-:Y:S04]  /*4190*/  STG.E.64 desc[UR6][R40.64+0x9c48], RZ ;  /* 0x009c48ff28007986 */ /* 0x0007e8000c101b06 */
[----:B------:R3:W-:Y:S01]  /*41a0*/  STG.E desc[UR6][R24.64+0xfa04], R9 ;  /* 0x00fa040918007986 */ /* 0x0007e2000c101906 */
[----:B------:R-:W-:Y:S05]  /*41b0*/  BRA `(.L_x_88) ;  /* 0x0000000000707947 */ /* 0x000fea0003800000 */
.L_x_99:
[----:B------:R-:W-:-:S05]  /*41c0*/  IMAD.WIDE R30, R31, 0x18, R24 ;  /* 0x000000181f1e7825 */ /* 0x000fca00078e0218 */
[----:B------:R2:W-:Y:S04]  /*41d0*/  STG.E.64 desc[UR6][R30.64+0x9c40], R36 ;  /* 0x009c40241e007986 */ /* 0x0005e8000c101b06 */
[----:B------:R-:W3:Y:S01]  /*41e0*/  LDG.E R9, desc[UR6][R24.64+0xfa04] ;  /* 0x00fa040618097981 */ /* 0x000ee2000c1e1900 */
[----:B------:R-:W-:Y:S02]  /*41f0*/  IMAD.MOV.U32 R35, RZ, RZ, RZ ;  /* 0x000000ffff237224 */ /* 0x000fe400078e00ff */
[----:B------:R-:W-:Y:S02]  /*4200*/  IMAD.MOV.U32 R38, RZ, RZ, RZ ;  /* 0x000000ffff267224 */ /* 0x000fe400078e00ff */
[----:B---3--:R-:W-:-:S04]  /*4210*/  IMAD.WIDE R40, R9, 0x18, R24 ;  /* 0x0000001809287825 */ /* 0x008fc800078e0218 */
[----:B------:R-:W-:Y:S01]  /*4220*/  VIADD R9, R9, 0x1 ;  /* 0x0000000109097836 */ /* 0x000fe20000000000 */
[----:B------:R2:W-:Y:S04]  /*4230*/  STG.E.64 desc[UR6][R40.64+0x9c50], R26 ;  /* 0x009c501a28007986 */ /* 0x0005e8000c101b06 */
[----:B------:R2:W-:Y:S04]  /*4240*/  STG.E.64 desc[UR6][R40.64+0x9c48], RZ ;  /* 0x009c48ff28007986 */ /* 0x0005e8000c101b06 */
[----:B------:R2:W-:Y:S01]  /*4250*/  STG.E desc[UR6][R24.64+0xfa04], R9 ;  /* 0x00fa040918007986 */ /* 0x0005e2000c101906 */
[----:B------:R-:W-:Y:S05]  /*4260*/  BRA `(.L_x_88) ;  /* 0x0000000000447947 */ /* 0x000fea0003800000 */
.L_x_94:
        /* <DEDUP_REMOVED lines=16> */
[----:B------:R4:W-:Y:S02]  /*4370*/  STG.E desc[UR6][R24.64+0xfa04], R9 ;  /* 0x00fa040918007986 */ /* 0x0009e4000c101906 */
.L_x_88:
[----:B------:R-:W-:Y:S05]  /*4380*/  BSYNC B1 ;  /* 0x0000000000017941 */ /* 0x000fea0003800000 */
.L_x_85:
[----:B------:R-:W-:Y:S04]  /*4390*/  BSSY B1, `(.L_x_101) ;  /* 0x0000023000017945 */ /* 0x000fe80003800000 */
[----:B------:R-:W-:Y:S05]  /*43a0*/  @!P3 BRA `(.L_x_102) ;  /* 0x000000000084b947 */ /* 0x000fea0003800000 */
[----:B------:R-:W-:Y:S01]  /*43b0*/  BSSY B2, `(.L_x_103) ;  /* 0x000000d000027945 */ /* 0x000fe20003800000 */
.L_x_105:
[----:B------:R-:W-:Y:S05]  /*43c0*/  YIELD ;  /* 0x0000000000007946 */ /* 0x000fea0003800000 */
[----:B01234-:R-:W2:Y:S02]  /*43d0*/  ATOMG.E.OR.STRONG.GPU PT, R26, desc[UR6][R28.64], RZ ;  /* 0x800000ff1c1a79a8 */ /* 0x01fea4000b1ef106 */
        /* <DEDUP_REMOVED lines=10> */
.L_x_104:
[----:B------:R-:W-:Y:S05]  /*4480*/  BSYNC B2 ;  /* 0x0000000000027941 */ /* 0x000fea0003800000 */
.L_x_103:
[----:B------:R-:W-:Y:S02]  /*4490*/  IADD3 R10, P0, PT, -R39, R10, RZ ;  /* 0x0000000a270a7210 */ /* 0x000fe40007f1e1ff */
[----:B------:R-:W-:-:S05]  /*44a0*/  SHF.R.S32.HI R0, RZ, 0x1f, R39 ;  /* 0x0000001fff007819 */ /* 0x000fca0000011427 */
[----:B------:R-:W-:Y:S01]  /*44b0*/  IMAD.X R7, R7, 0x1, ~R0, P0 ;  /* 0x0000000107077824 */ /* 0x000fe200000e0e00 */
[----:B------:R-:W-:Y:S06]  /*44c0*/  @!P1 BRA `(.L_x_102) ;  /* 0x00000000003c9947 */ /* 0x000fec0003800000 */
        /* <DEDUP_REMOVED lines=15> */
.L_x_102:
[----:B------:R-:W-:Y:S05]  /*45c0*/  BSYNC B1 ;  /* 0x0000000000017941 */ /* 0x000fea0003800000 */
.L_x_101:
[----:B------:R-:W5:Y:S01]  /*45d0*/  LDCU UR4, c[0x0][0x3b4] ;  /* 0x00007680ff0477ac */ /* 0x000f620008000800 */
[----:B------:R-:W-:Y:S01]  /*45e0*/  ISETP.GT.U32.AND P2, PT, R35, RZ, PT ;  /* 0x000000ff2300720c */ /* 0x000fe20003f44070 */
[----:B01----:R-:W-:Y:S01]  /*45f0*/  IMAD.MOV.U32 R39, RZ, RZ, R4 ;  /* 0x000000ffff277224 */ /* 0x003fe200078e0004 */
[----:B------:R-:W-:Y:S01]  /*4600*/  ISETP.GT.U32.AND P0, PT, R10, RZ, PT ;  /* 0x000000ff0a00720c */ /* 0x000fe20003f04070 */
[----:B------:R-:W-:Y:S01]  /*4610*/  IMAD.MOV.U32 R12, RZ, RZ, R35 ;  /* 0x000000ffff0c7224 */ /* 0x000fe200078e0023 */
[----:B------:R-:W-:Y:S01]  /*4620*/  ISETP.GT.AND.EX P2, PT, R38, RZ, PT, P2 ;  /* 0x000000ff2600720c */ /* 0x000fe20003f44320 */
[----:B--234-:R-:W-:Y:S01]  /*4630*/  IMAD.MOV.U32 R9, RZ, RZ, R38 ;  /* 0x000000ffff097224 */ /* 0x01cfe200078e0026 */
[C---:B------:R-:W-:Y:S02]  /*4640*/  ISETP.GT.AND.EX P3, PT, R7.reuse, RZ, PT, P0 ;  /* 0x000000ff0700720c */ /* 0x040fe40003f64300 */
[----:B------:R-:W-:Y:S02]  /*4650*/  ISETP.GT.OR.EX P0, PT, R7, RZ, P2, P0 ;  /* 0x000000ff0700720c */ /* 0x000fe40001704700 */
[----:B-----5:R-:W-:-:S13]  /*4660*/  ISETP.LT.AND P1, PT, R2, UR4, PT ;  /* 0x0000000402007c0c */ /* 0x020fda000bf21270 */
[----:B------:R-:W-:Y:S05]  /*4670*/  @P0 BRA P1, `(.L_x_106) ;  /* 0xffffffc8007c0947 */ /* 0x000fea000083ffff */
.L_x_19:
[----:B------:R-:W-:Y:S05]  /*4680*/  BSYNC B0 ;  /* 0x0000000000007941 */ /* 0x000fea0003800000 */
.L_x_18:
[----:B------:R-:W-:Y:S01]  /*4690*/  BSSY.RECONVERGENT B1, `(.L_x_107) ;  /* 0x000009d000017945 */ /* 0x000fe20003800200 */
[----:B------:R-:W-:Y:S02]  /*46a0*/  IMAD.MOV.U32 R6, RZ, RZ, R10 ;  /* 0x000000ffff067224 */ /* 0x000fe400078e000a */
[----:B------:R-:W-:Y:S01]  /*46b0*/  IMAD.MOV.U32 R13, RZ, RZ, R9 ;  /* 0x000000ffff0d7224 */ /* 0x000fe200078e0009 */
[----:B------:R-:W-:Y:S06]  /*46c0*/  @!P2 BRA `(.L_x_108) ;  /* 0x000000080064a947 */ /* 0x000fec0003800000 */
[----:B------:R-:W2:Y:S04]  /*46d0*/  LDG.E R0, desc[UR6][R24.64+0xfa00] ;  /* 0x00fa000618007981 */ /* 0x000ea8000c1e1900 */
[----:B------:R0:W5:Y:S01]  /*46e0*/  LDG.E R4, desc[UR6][R24.64] ;  /* 0x0000000618047981 */ /* 0x000162000c1e1900 */
[----:B------:R-:W-:Y:S01]  /*46f0*/  BSSY.RECONVERGENT B0, `(.L_x_109) ;  /* 0x000007d000007945 */ /* 0x000fe20003800200 */
[----:B------:R-:W-:Y:S01]  /*4700*/  IMAD.MOV.U32 R10, RZ, RZ, -0x1 ;  /* 0xffffffffff0a7424 */ /* 0x000fe200078e00ff */
[----:B--2---:R-:W-:-:S13]  /*4710*/  ISETP.GE.AND P0, PT, R0, 0x2, PT ;  /* 0x000000020000780c */ /* 0x004fda0003f06270 */
[----:B0-----:R-:W-:Y:S05]  /*4720*/  @!P0 BRA `(.L_x_110) ;  /* 0x0000000400e48947 */ /* 0x001fea0003800000 */
[----:B------:R-:W0:Y:S01]  /*4730*/  LDCU UR4, c[0x0][0x3b4] ;  /* 0x00007680ff0477ac */ /* 0x000e220008000800 */
[----:B------:R-:W1:Y:S01]  /*4740*/  LDC R5, c[0x0][0x3bc] ;  /* 0x0000ef00ff057b82 */ /* 0x000e620000000800 */
[----:B0-----:R-:W-:Y:S01]  /*4750*/  UISETP.GT.AND UP0, UPT, UR4, URZ, UPT ;  /* 0x000000ff0400728c */ /* 0x001fe2000bf04270 */
[----:B-1----:R-:W-:-:S08]  /*4760*/  SHF.R.S32.HI R5, RZ, 0x1f, R5 ;  /* 0x0000001fff057819 */ /* 0x002fd00000011405 */
[----:B------:R-:W-:Y:S05]  /*4770*/  BRA.U UP0, `(.L_x_111) ;  /* 0x0000000100f47547 */ /* 0x000fea000b800000 */
[----:B------:R-:W-:Y:S01]  /*4780*/  BSSY.RECONVERGENT B2, `(.L_x_112) ;  /* 0x000003b000027945 */ /* 0x000fe20003800200 */
[----:B------:R-:W-:Y:S02]  /*4790*/  IMAD.MOV.U32 R21, RZ, RZ, RZ ;  /* 0x000000ffff157224 */ /* 0x000fe400078e00ff */
[----:B------:R-:W-:Y:S02]  /*47a0*/  IMAD.MOV.U32 R19, RZ, RZ, RZ ;  /* 0x000000ffff137224 */ /* 0x000fe400078e00ff */
[----:B------:R-:W-:Y:S02]  /*47b0*/  IMAD.MOV.U32 R10, RZ, RZ, -0x1 ;  /* 0xffffffffff0a7424 */ /* 0x000fe400078e00ff */
[----:B------:R-:W-:-:S07]  /*47c0*/  IMAD.MOV.U32 R9, RZ, RZ, 0x1 ;  /* 0x00000001ff097424 */ /* 0x000fce00078e00ff */
.L_x_119:
[----:B-----5:R-:W0:Y:S01]  /*47d0*/  LDC.64 R28, c[0x0][0x3d8] ;  /* 0x0000f600ff1c7b82 */ /* 0x020e220000000a00 */
[----:B------:R-:W-:-:S05]  /*47e0*/  IMAD.WIDE.U32 R26, R9, 0x4, R24 ;  /* 0x00000004091a7825 */ /* 0x000fca00078e0018 */
[----:B------:R1:W5:Y:S02]  /*47f0*/  LDG.E R14, desc[UR6][R26.64] ;  /* 0x000000061a0e7981 */ /* 0x000364000c1e1900 */
[----:B------:R-:W2:Y:S01]  /*4800*/  LDC.64 R30, c[0x0][0x3d0] ;  /* 0x0000f400ff1e7b82 */ /* 0x000ea20000000a00 */
[----:B0-----:R-:W-:-:S05]  /*4810*/  IMAD.WIDE R28, R4, 0x4, R28 ;  /* 0x00000004041c7825 */ /* 0x001fca00078e021c */
[----:B------:R-:W3:Y:S01]  /*4820*/  LDG.E R33, desc[UR6][R28.64] ;  /* 0x000000061c217981 */ /* 0x000ee2000c1e1900 */
[----:B------:R-:W-:Y:S01]  /*4830*/  BSSY.RECONVERGENT B3, `(.L_x_113) ;  /* 0x0000024000037945 */ /* 0x000fe20003800200 */
[----:B------:R-:W-:Y:S02]  /*4840*/  IMAD.MOV.U32 R2, RZ, RZ, -0x1 ;  /* 0xffffffffff027424 */ /* 0x000fe400078e00ff */
[----:B------:R-:W-:Y:S01]  /*4850*/  IMAD.MOV.U32 R3, RZ, RZ, -0x1 ;  /* 0xffffffffff037424 */ /* 0x000fe200078e00ff */
[----:B---3--:R-:W-:-:S13]  /*4860*/  ISETP.GE.AND P0, PT, R33, 0x1, PT ;  /* 0x000000012100780c */ /* 0x008fda0003f06270 */
[----:B-12---:R-:W-:Y:S05]  /*4870*/  @!P0 BRA `(.L_x_114) ;  /* 0x00000000007c8947 */ /* 0x006fea0003800000 */
[----:B------:R-:W-:Y:S01]  /*4880*/  IMAD.WIDE R30, R4, 0x4, R30 ;  /* 0x00000004041e7825 */ /* 0x000fe200078e021e */
[----:B------:R-:W0:Y:S05]  /*4890*/  LDCU.64 UR4, c[0x0][0x3c0] ;  /* 0x00007800ff0477ac */ /* 0x000e2a0008000a00 */
[----:B------:R-:W2:Y:S02]  /*48a0*/  LDG.E R30, desc[UR6][R30.64] ;  /* 0x000000061e1e7981 */ /* 0x000ea4000c1e1900 */
[----:B--2---:R-:W-:-:S03]  /*48b0*/  IMAD.WIDE R26, R30, 0x4, RZ ;  /* 0x000000041e1a7825 */ /* 0x004fc600078e02ff */
[----:B0-----:R-:W-:-:S04]  /*48c0*/  IADD3 R28, P0, PT, R26, UR4, RZ ;  /* 0x000000041a1c7c10 */ /* 0x001fc8000ff1e0ff */
[----:B------:R-:W-:-:S06]  /*48d0*/  IADD3.X R29, PT, PT, R27, UR5, RZ, P0, !PT ;  /* 0x000000051b1d7c10 */ /* 0x000fcc00087fe4ff */
[----:B------:R-:W2:Y:S01]  /*48e0*/  LDG.E R29, desc[UR6][R28.64] ;  /* 0x000000061c1d7981 */ /* 0x000ea2000c1e1900 */
[----:B------:R-:W-:Y:S01]  /*48f0*/  BSSY.RELIABLE B4, `(.L_x_115) ;  /* 0x0000012000047945 */ /* 0x000fe20003800100 */
[----:B--2--5:R-:W-:-:S13]  /*4900*/  ISETP.NE.AND P0, PT, R29, R14, PT ;  /* 0x0000000e1d00720c */ /* 0x024fda0003f05270 */
[----:B------:R-:W-:Y:S05]  /*4910*/  @!P0 BRA `(.L_x_116) ;  /* 0x00000000003c8947 */ /* 0x000fea0003800000 */
[----:B------:R-:W-:Y:S01]  /*4920*/  BSSY.RELIABLE B5, `(.L_x_116) ;  /* 0x000000e000057945 */ /* 0x000fe20003800100 */
[----:B------:R-:W-:-:S07]  /*4930*/  IMAD.IADD R33, R33, 0x1, R30 ;  /* 0x0000000121217824 */ /* 0x000fce00078e021e */
.L_x_117:
[----:B------:R-:W-:-:S05]  /*4940*/  VIADD R30, R30, 0x1 ;  /* 0x000000011e1e7836 */ /* 0x000fca0000000000 */
[----:B------:R-:W-:-:S13]  /*4950*/  ISETP.GE.AND P0, PT, R30, R33, PT ;  /* 0x000000211e00720c */ /* 0x000fda0003f06270 */
[----:B------:R-:W-:Y:S05]  /*4960*/  @P0 BREAK.RELIABLE B5 ;  /* 0x0000000000050942 */ /* 0x000fea0003800100 */
[----:B------:R-:W-:Y:S05]  /*4970*/  @P0 BREAK.RELIABLE B4 ;  /* 0x0000000000040942 */ /* 0x000fea0003800100 */
[----:B------:R-:W-:Y:S05]  /*4980*/  @P0 BRA `(.L_x_114) ;  /* 0x0000000000380947 */ /* 0x000fea0003800000 */
[----:B------:R-:W0:Y:S01]  /*4990*/  LDCU.64 UR4, c[0x0][0x3c0] ;  /* 0x00007800ff0477ac */ /* 0x000e220008000a00 */
[----:B------:R-:W-:-:S03]  /*49a0*/  IMAD.WIDE R26, R30, 0x4, RZ ;  /* 0x000000041e1a7825 */ /* 0x000fc600078e02ff */
[----:B0-----:R-:W-:-:S04]  /*49b0*/  IADD3 R28, P0, PT, R26, UR4, RZ ;  /* 0x000000041a1c7c10 */ /* 0x001fc8000ff1e0ff */
[----:B------:R-:W-:-:S06]  /*49c0*/  IADD3.X R29, PT, PT, R27, UR5, RZ, P0, !PT ;  /* 0x000000051b1d7c10 */ /* 0x000fcc00087fe4ff */
[----:B------:R-:W2:Y:S02]  /*49d0*/  LDG.E R29, desc[UR6][R28.64] ;  /* 0x000000061c1d7981 */ /* 0x000ea4000c1e1900 */
[----:B--2---:R-:W-:-:S13]  /*49e0*/  ISETP.NE.AND P0, PT, R29, R14, PT ;  /* 0x0000000e1d00720c */ /* 0x004fda0003f05270 */
[----:B------:R-:W-:Y:S05]  /*49f0*/  @P0 BRA `(.L_x_117) ;  /* 0xfffffffc00d00947 */ /* 0x000fea000383ffff */
[----:B------:R-:W-:Y:S05]  /*4a00*/  BSYNC.RELIABLE B5 ;  /* 0x0000000000057941 */ /* 0x000fea0003800100 */
.L_x_116:
[----:B------:R-:W-:Y:S05]  /*4a10*/  BSYNC.RELIABLE B4 ;  /* 0x0000000000047941 */ /* 0x000fea0003800100 */
.L_x_115:
[----:B------:R-:W0:Y:S02]  /*4a20*/  LDCU.64 UR4, c[0x0][0x3c8] ;  /* 0x00007900ff0477ac */ /* 0x000e240008000a00 */
[----:B0-----:R-:W-:-:S04]  /*4a30*/  IADD3 R26, P0, PT, R26, UR4, RZ ;  /* 0x000000041a1a7c10 */ /* 0x001fc8000ff1e0ff */
[----:B------:R-:W-:-:S05]  /*4a40*/  IADD3.X R27, PT, PT, R27, UR5, RZ, P0, !PT ;  /* 0x000000051b1b7c10 */ /* 0x000fca00087fe4ff */
[----:B------:R-:W2:Y:S02]  /*4a50*/  LDG.E R2, desc[UR6][R26.64] ;  /* 0x000000061a027981 */ /* 0x000ea4000c1e1900 */
[----:B--2---:R-:W-:-:S07]  /*4a60*/  SHF.R.S32.HI R3, RZ, 0x1f, R2 ;  /* 0x0000001fff037819 */ /* 0x004fce0000011402 */
.L_x_114:
[----:B------:R-:W-:Y:S05]  /*4a70*/  BSYNC.RECONVERGENT B3 ;  /* 0x0000000000037941 */ /* 0x000fea0003800200 */
.L_x_113:
[----:B------:R-:W0:Y:S01]  /*4a80*/  LDCU UR4, c[0x0][0x3bc] ;  /* 0x00007780ff0477ac */ /* 0x000e220008000800 */
[----:B------:R-:W-:-:S05]  /*4a90*/  IADD3 R21, P0, PT, R21, R2, RZ ;  /* 0x0000000215157210 */ /* 0x000fca0007f1e0ff */
[----:B------:R-:W-:Y:S01]  /*4aa0*/  IMAD.X R19, R19, 0x1, R3, P0 ;  /* 0x0000000113137824 */ /* 0x000fe200000e0603 */
[----:B0-----:R-:W-:-:S04]  /*4ab0*/  ISETP.GT.U32.AND P0, PT, R21, UR4, PT ;  /* 0x0000000415007c0c */ /* 0x001fc8000bf04070 */
[----:B------:R-:W-:-:S13]  /*4ac0*/  ISETP.GT.AND.EX P0, PT, R19, R5, PT, P0 ;  /* 0x000000051300720c */ /* 0x000fda0003f04300 */
[----:B------:R-:W-:Y:S05]  /*4ad0*/  @P0 BRA `(.L_x_118) ;  /* 0x0000000000140947 */ /* 0x000fea0003800000 */
[----:B------:R-:W-:Y:S02]  /*4ae0*/  VIADD R9, R9, 0x1 ;  /* 0x0000000109097836 */ /* 0x000fe40000000000 */
[--C-:B-----5:R-:W-:Y:S02]  /*4af0*/  IMAD.MOV.U32 R10, RZ, RZ, R14.reuse ;  /* 0x000000ffff0a7224 */ /* 0x120fe400078e000e */
[----:B------:R-:W-:Y:S01]  /*4b00*/  IMAD.MOV.U32 R4, RZ, RZ, R14 ;  /* 0x000000ffff047224 */ /* 0x000fe200078e000e */
[----:B------:R-:W-:-:S13]  /*4b10*/  ISETP.GE.AND P0, PT, R9, R0, PT ;  /* 0x000000000900720c */ /* 0x000fda0003f06270 */
[----:B------:R-:W-:Y:S05]  /*4b20*/  @!P0 BRA `(.L_x_119) ;  /* 0xfffffffc00288947 */ /* 0x000fea000383ffff */
.L_x_118:
[----:B------:R-:W-:Y:S05]  /*4b30*/  BSYNC.RECONVERGENT B2 ;  /* 0x0000000000027941 */ /* 0x000fea0003800200 */
.L_x_112:
[----:B------:R-:W-:Y:S05]  /*4b40*/  BRA `(.L_x_110) ;  /* 0x0000000000dc7947 */ /* 0x000fea0003800000 */
.L_x_111:
[----:B------:R-:W-:Y:S02]  /*4b50*/  IMAD.MOV.U32 R9, RZ, RZ, RZ ;  /* 0x000000ffff097224 */ /* 0x000fe400078e00ff */
[----:B------:R-:W-:Y:S02]  /*4b60*/  IMAD.MOV.U32 R19, RZ, RZ, RZ ;  /* 0x000000ffff137224 */ /* 0x000fe400078e00ff */
[----:B------:R-:W-:Y:S02]  /*4b70*/  IMAD.MOV.U32 R10, RZ, RZ, -0x1 ;  /* 0xffffffffff0a7424 */ /* 0x000fe400078e00ff */
[----:B------:R-:W-:-:S07]  /*4b80*/  IMAD.MOV.U32 R21, RZ, RZ, 0x1 ;  /* 0x00000001ff157424 */ /* 0x000fce00078e00ff */
.L_x_127:
[----:B------:R-:W0:Y:S01]  /*4b90*/  LDC.64 R2, c[0x0][0x3d8] ;  /* 0x0000f600ff027b82 */ /* 0x000e220000000a00 */
[----:B------:R-:W-:-:S05]  /*4ba0*/  IMAD.WIDE.U32 R26, R21, 0x4, R24 ;  /* 0x00000004151a7825 */ /* 0x000fca00078e0018 */
[----:B-----5:R1:W5:Y:S02]  /*4bb0*/  LDG.E R14, desc[UR6][R26.64] ;  /* 0x000000061a0e7981 */ /* 0x020364000c1e1900 */
[----:B------:R-:W2:Y:S01]  /*4bc0*/  LDC.64 R28, c[0x0][0x3d0] ;  /* 0x0000f400ff1c7b82 */ /* 0x000ea20000000a00 */
[----:B0-----:R-:W-:-:S06]  /*4bd0*/  IMAD.WIDE R30, R4, 0x4, R2 ;  /* 0x00000004041e7825 */ /* 0x001fcc00078e0202 */
[----:B------:R-:W3:Y:S01]  /*4be0*/  LDG.E R30, desc[UR6][R30.64] ;  /* 0x000000061e1e7981 */ /* 0x000ee2000c1e1900 */
[----:B------:R-:W-:Y:S01]  /*4bf0*/  BSSY.RECONVERGENT B2, `(.L_x_120) ;  /* 0x0000015000027945 */ /* 0x000fe20003800200 */
[----:B------:R-:W-:Y:S02]  /*4c00*/  IMAD.MOV.U32 R2, RZ, RZ, -0x1 ;  /* 0xffffffffff027424 */ /* 0x000fe400078e00ff */
[----:B------:R-:W-:Y:S01]  /*4c10*/  IMAD.MOV.U32 R3, RZ, RZ, -0x1 ;  /* 0xffffffffff037424 */ /* 0x000fe200078e00ff */
[----:B---3--:R-:W-:-:S13]  /*4c20*/  ISETP.GE.AND P0, PT, R30, 0x1, PT ;  /* 0x000000011e00780c */ /* 0x008fda0003f06270 */
[----:B-12---:R-:W-:Y:S05]  /*4c30*/  @!P0 BRA `(.L_x_121) ;  /* 0x0000000000408947 */ /* 0x006fea0003800000 */
[----:B------:R-:W-:-:S06]  /*4c40*/  IMAD.WIDE R28, R4, 0x4, R28 ;  /* 0x00000004041c7825 */ /* 0x000fcc00078e021c */
[----:B------:R-:W2:Y:S02]  /*4c50*/  LDG.E R29, desc[UR6][R28.64] ;  /* 0x000000061c1d7981 */ /* 0x000ea4000c1e1900 */
[----:B--2---:R-:W-:-:S07]  /*4c60*/  IMAD.IADD R30, R30, 0x1, R29 ;  /* 0x000000011e1e7824 */ /* 0x004fce00078e021d */
.L_x_123:
[----:B------:R-:W0:Y:S02]  /*4c70*/  LDC.64 R26, c[0x0][0x3c0] ;  /* 0x0000f000ff1a7b82 */ /* 0x000e240000000a00 */
[----:B0-----:R-:W-:-:S06]  /*4c80*/  IMAD.WIDE R26, R29, 0x4, R26 ;  /* 0x000000041d1a7825 */ /* 0x001fcc00078e021a */
[----:B------:R-:W2:Y:S02]  /*4c90*/  LDG.E R27, desc[UR6][R26.64] ;  /* 0x000000061a1b7981 */ /* 0x000ea4000c1e1900 */
[----:B--2--5:R-:W-:-:S13]  /*4ca0*/  ISETP.NE.AND P0, PT, R27, R14, PT ;  /* 0x0000000e1b00720c */ /* 0x024fda0003f05270 */
[----:B------:R-:W-:Y:S05]  /*4cb0*/  @!P0 BRA `(.L_x_122) ;  /* 0x0000000000108947 */ /* 0x000fea0003800000 */
[----:B------:R-:W-:-:S05]  /*4cc0*/  VIADD R29, R29, 0x1 ;  /* 0x000000011d1d7836 */ /* 0x000fca0000000000 */
[----:B------:R-:W-:-:S13]  /*4cd0*/  ISETP.GE.AND P0, PT, R29, R30, PT ;  /* 0x0000001e1d00720c */ /* 0x000fda0003f06270 */
[----:B------:R-:W-:Y:S05]  /*4ce0*/  @!P0 BRA `(.L_x_123) ;  /* 0xfffffffc00e08947 */ /* 0x000fea000383ffff */
[----:B------:R-:W-:Y:S05]  /*4cf0*/  BRA `(.L_x_121) ;  /* 0x0000000000107947 */ /* 0x000fea0003800000 */
.L_x_122:
[----:B------:R-:W0:Y:S02]  /*4d00*/  LDC.64 R26, c[0x0][0x3c8] ;  /* 0x0000f200ff1a7b82 */ /* 0x000e240000000a00 */
[----:B0-----:R-:W-:-:S05]  /*4d10*/  IMAD.WIDE R26, R29, 0x4, R26 ;  /* 0x000000041d1a7825 */ /* 0x001fca00078e021a */
[----:B------:R-:W2:Y:S02]  /*4d20*/  LDG.E R2, desc[UR6][R26.64] ;  /* 0x000000061a027981 */ /* 0x000ea4000c1e1900 */
[----:B--2---:R-:W-:-:S07]  /*4d30*/  SHF.R.S32.HI R3, RZ, 0x1f, R2 ;  /* 0x0000001fff037819 */ /* 0x004fce0000011402 */
.L_x_121:
[----:B------:R-:W-:Y:S05]  /*4d40*/  BSYNC.RECONVERGENT B2 ;  /* 0x0000000000027941 */ /* 0x000fea0003800200 */
.L_x_120:
[----:B------:R-:W0:Y:S01]  /*4d50*/  LDCU UR4, c[0x0][0x3bc] ;  /* 0x00007780ff0477ac */ /* 0x000e220008000800 */
[----:B------:R-:W-:-:S05]  /*4d60*/  IADD3 R9, P0, PT, R9, R2, RZ ;  /* 0x0000000209097210 */ /* 0x000fca0007f1e0ff */
[----:B------:R-:W-:Y:S01]  /*4d70*/  IMAD.X R19, R19, 0x1, R3, P0 ;  /* 0x0000000113137824 */ /* 0x000fe200000e0603 */
[----:B0-----:R-:W-:-:S04]  /*4d80*/  ISETP.GT.U32.AND P0, PT, R9, UR4, PT ;  /* 0x0000000409007c0c */ /* 0x001fc8000bf04070 */
[----:B------:R-:W-:-:S13]  /*4d90*/  ISETP.GT.AND.EX P0, PT, R19, R5, PT, P0 ;  /* 0x000000051300720c */ /* 0x000fda0003f04300 */
[----:B------:R-:W-:Y:S05]  /*4da0*/  @P0 BRA `(.L_x_110) ;  /* 0x0000000000440947 */ /* 0x000fea0003800000 */
[----:B------:R-:W-:Y:S01]  /*4db0*/  BSSY.RECONVERGENT B2, `(.L_x_124) ;  /* 0x000000c000027945 */ /* 0x000fe20003800200 */
[----:B------:R-:W-:-:S07]  /*4dc0*/  IMAD.MOV.U32 R27, RZ, RZ, RZ ;  /* 0x000000ffff1b7224 */ /* 0x000fce00078e00ff */
.L_x_126:
[----:B------:R-:W0:Y:S02]  /*4dd0*/  LDC.64 R2, c[0x0][0x398] ;  /* 0x0000e600ff027b82 */ /* 0x000e240000000a00 */
[----:B0-----:R-:W-:-:S06]  /*4de0*/  IMAD.WIDE.U32 R2, R27, 0x4, R2 ;  /* 0x000000041b027825 */ /* 0x001fcc00078e0002 */
[----:B------:R-:W2:Y:S02]  /*4df0*/  LDG.E R3, desc[UR6][R2.64] ;  /* 0x0000000602037981 */ /* 0x000ea4000c1e1900 */
[----:B--2--5:R-:W-:-:S13]  /*4e00*/  ISETP.NE.AND P0, PT, R3, R14, PT ;  /* 0x0000000e0300720c */ /* 0x024fda0003f05270 */
[----:B------:R-:W-:Y:S05]  /*4e10*/  @!P0 BRA `(.L_x_125) ;  /* 0x0000000000148947 */ /* 0x000fea0003800000 */
[----:B------:R-:W0:Y:S01]  /*4e20*/  LDCU UR4, c[0x0][0x3b4] ;  /* 0x00007680ff0477ac */ /* 0x000e220008000800 */
[----:B------:R-:W-:-:S05]  /*4e30*/  VIADD R27, R27, 0x1 ;  /* 0x000000011b1b7836 */ /* 0x000fca0000000000 */
[----:B0-----:R-:W-:-:S13]  /*4e40*/  ISETP.NE.AND P0, PT, R27, UR4, PT ;  /* 0x000000041b007c0c */ /* 0x001fda000bf05270 */
[----:B------:R-:W-:Y:S05]  /*4e50*/  @P0 BRA `(.L_x_126) ;  /* 0xfffffffc00dc0947 */ /* 0x000fea000383ffff */
[----:B------:R-:W-:-:S07]  /*4e60*/  IMAD.MOV.U32 R10, RZ, RZ, R14 ;  /* 0x000000ffff0a7224 */ /* 0x000fce00078e000e */
.L_x_125:
[----:B------:R-:W-:Y:S05]  /*4e70*/  BSYNC.RECONVERGENT B2 ;  /* 0x0000000000027941 */ /* 0x000fea0003800200 */
.L_x_124:
[----:B------:R-:W-:Y:S02]  /*4e80*/  VIADD R21, R21, 0x1 ;  /* 0x0000000115157836 */ /* 0x000fe40000000000 */
[----:B------:R-:W-:-:S03]  /*4e90*/  IMAD.MOV.U32 R4, RZ, RZ, R14 ;  /* 0x000000ffff047224 */ /* 0x000fc600078e000e */
[----:B------:R-:W-:-:S13]  /*4ea0*/  ISETP.GE.AND P0, PT, R21, R0, PT ;  /* 0x000000001500720c */ /* 0x000fda0003f06270 */
[----:B------:R-:W-:Y:S05]  /*4eb0*/  @!P0 BRA `(.L_x_127) ;  /* 0xfffffffc00348947 */ /* 0x000fea000383ffff */
.L_x_110:
[----:B------:R-:W-:Y:S05]  /*4ec0*/  BSYNC.RECONVERGENT B0 ;  /* 0x0000000000007941 */ /* 0x000fea0003800200 */
.L_x_109:
[----:B------:R-:W2:Y:S02]  /*4ed0*/  LDG.E R19, desc[UR6][R24.64+0xfa04] ;  /* 0x00fa040618137981 */ /* 0x000ea4000c1e1900 */
[----:B--2---:R-:W-:-:S04]  /*4ee0*/  ISETP.GT.AND P0, PT, R19, 0x3e7, PT ;  /* 0x000003e71300780c */ /* 0x004fc80003f04270 */
[----:B------:R-:W-:-:S13]  /*4ef0*/  ISETP.EQ.OR P1, PT, R10, -0x1, P0 ;  /* 0xffffffff0a00780c */ /* 0x000fda0000722670 */
[----:B------:R-:W-:Y:S05]  /*4f00*/  @P1 BRA `(.L_x_128) ;  /* 0x00000000002c1947 */ /* 0x000fea0003800000 */
[----:B------:R-:W-:Y:S01]  /*4f10*/  SHF.R.S32.HI R3, RZ, 0x1f, R10 ;  /* 0x0000001fff037819 */ /* 0x000fe2000001140a */
[----:B-----5:R-:W-:-:S04]  /*4f20*/  IMAD.WIDE R4, R19, 0x18, R24 ;  /* 0x0000001813047825 */ /* 0x020fc800078e0218 */
[----:B------:R-:W-:-:S05]  /*4f30*/  IMAD.MOV.U32 R2, RZ, RZ, R10 ;  /* 0x000000ffff027224 */ /* 0x000fca00078e000a */
[----:B------:R0:W-:Y:S04]  /*4f40*/  STG.E.64 desc[UR6][R4.64+0x9c40], R2 ;  /* 0x009c400204007986 */ /* 0x0001e8000c101b06 */
[----:B------:R-:W2:Y:S02]  /*4f50*/  LDG.E R9, desc[UR6][R24.64+0xfa04] ;  /* 0x00fa040618097981 */ /* 0x000ea4000c1e1900 */
[----:B--2---:R-:W-:-:S04]  /*4f60*/  IMAD.WIDE R18, R9, 0x18, R24 ;  /* 0x0000001809127825 */ /* 0x004fc800078e0218 */
[----:B------:R-:W-:Y:S01]  /*4f70*/  VIADD R9, R9, 0x1 ;  /* 0x0000000109097836 */ /* 0x000fe20000000000 */
[----:B------:R0:W-:Y:S04]  /*4f80*/  STG.E.64 desc[UR6][R18.64+0x9c50], R12 ;  /* 0x009c500c12007986 */ /* 0x0001e8000c101b06 */
[----:B------:R0:W-:Y:S04]  /*4f90*/  STG.E.64 desc[UR6][R18.64+0x9c48], RZ ;  /* 0x009c48ff12007986 */ /* 0x0001e8000c101b06 */
[----:B------:R0:W-:Y:S01]  /*4fa0*/  STG.E desc[UR6][R24.64+0xfa04], R9 ;  /* 0x00fa040918007986 */ /* 0x0001e2000c101906 */
[----:B------:R-:W-:Y:S05]  /*4fb0*/  BRA `(.L_x_108) ;  /* 0x0000000000287947 */ /* 0x000fea0003800000 */
.L_x_128:
[----:B------:R-:W-:Y:S05]  /*4fc0*/  @P0 BRA `(.L_x_108) ;  /* 0x0000000000240947 */ /* 0x000fea0003800000 */
[----:B-----5:R-:W-:Y:S01]  /*4fd0*/  SHF.R.S32.HI R5, RZ, 0x1f, R4 ;  /* 0x0000001fff057819 */ /* 0x020fe20000011404 */
[----:B------:R-:W-:-:S05]  /*4fe0*/  IMAD.WIDE R18, R19, 0x18, R24 ;  /* 0x0000001813127825 */ /* 0x000fca00078e0218 */
[----:B------:R1:W-:Y:S04]  /*4ff0*/  STG.E.64 desc[UR6][R18.64+0x9c40], R4 ;  /* 0x009c400412007986 */ /* 0x0003e8000c101b06 */
[----:B------:R-:W2:Y:S02]  /*5000*/  LDG.E R9, desc[UR6][R24.64+0xfa04] ;  /* 0x00fa040618097981 */ /* 0x000ea4000c1e1900 */
[----:B--2---:R-:W-:-:S04]  /*5010*/  IMAD.WIDE R2, R9, 0x18, R24 ;  /* 0x0000001809027825 */ /* 0x004fc800078e0218 */
[----:B------:R-:W-:Y:S01]  /*5020*/  VIADD R9, R9, 0x1 ;  /* 0x0000000109097836 */ /* 0x000fe20000000000 */
[----:B------:R1:W-:Y:S04]  /*5030*/  STG.E.64 desc[UR6][R2.64+0x9c50], R12 ;  /* 0x009c500c02007986 */ /* 0x0003e8000c101b06 */
[----:B------:R1:W-:Y:S04]  /*5040*/  STG.E.64 desc[UR6][R2.64+0x9c48], RZ ;  /* 0x009c48ff02007986 */ /* 0x0003e8000c101b06 */
[----:B------:R1:W-:Y:S02]  /*5050*/  STG.E desc[UR6][R24.64+0xfa04], R9 ;  /* 0x00fa040918007986 */ /* 0x0003e4000c101906 */
.L_x_108:
[----:B------:R-:W-:Y:S05]  /*5060*/  BSYNC.RECONVERGENT B1 ;  /* 0x0000000000017941 */ /* 0x000fea0003800200 */
.L_x_107:
[----:B------:R-:W-:Y:S04]  /*5070*/  BSSY.RECONVERGENT B0, `(.L_x_129) ;  /* 0x0000055000007945 */ /* 0x000fe80003800200 */
[----:B------:R-:W-:Y:S05]  /*5080*/  @!P3 BRA `(.L_x_130) ;  /* 0x00000004004cb947 */ /* 0x000fea0003800000 */
[----:B------:R-:W-:Y:S01]  /*5090*/  ISETP.NE.AND P0, PT, R8, -0x1, PT ;  /* 0xffffffff0800780c */ /* 0x000fe20003f05270 */
[----:B------:R-:W-:-:S12]  /*50a0*/  BSSY.RELIABLE B1, `(.L_x_131) ;  /* 0x0000010000017945 */ /* 0x000fd80003800100 */
[----:B------:R-:W-:Y:S05]  /*50b0*/  @!P0 BRA `(.L_x_132) ;  /* 0x0000000000388947 */ /* 0x000fea0003800000 */
[----:B01----:R-:W2:Y:S02]  /*50c0*/  LDG.E R3, desc[UR6][R24.64+0xfa04] ;  /* 0x00fa040618037981 */ /* 0x003ea4000c1e1900 */
[----:B--2---:R-:W-:-:S13]  /*50d0*/  ISETP.GT.AND P0, PT, R3, 0x3e7, PT ;  /* 0x000003e70300780c */ /* 0x004fda0003f04270 */
[----:B------:R-:W-:Y:S05]  /*50e0*/  @!P0 BREAK.RELIABLE B1 ;  /* 0x0000000000018942 */ /* 0x000fea0003800100 */
[----:B------:R-:W-:Y:S05]  /*50f0*/  @P0 BRA `(.L_x_132) ;  /* 0x0000000000280947 */ /* 0x000fea0003800000 */
[----:B------:R-:W-:Y:S01]  /*5100*/  SHF.R.S32.HI R9, RZ, 0x1f, R8 ;  /* 0x0000001fff097819 */ /* 0x000fe20000011408 */
[----:B------:R-:W-:-:S05]  /*5110*/  IMAD.WIDE R2, R3, 0x18, R24 ;  /* 0x0000001803027825 */ /* 0x000fca00078e0218 */
[----:B------:R2:W-:Y:S04]  /*5120*/  STG.E.64 desc[UR6][R2.64+0x9c40], R8 ;  /* 0x009c400802007986 */ /* 0x0005e8000c101b06 */
[----:B------:R-:W3:Y:S02]  /*5130*/  LDG.E R13, desc[UR6][R24.64+0xfa04] ;  /* 0x00fa0406180d7981 */ /* 0x000ee4000c1e1900 */
[----:B---3-5:R-:W-:-:S04]  /*5140*/  IMAD.WIDE R4, R13, 0x18, R24 ;  /* 0x000000180d047825 */ /* 0x028fc800078e0218 */
[----:B------:R-:W-:Y:S01]  /*5150*/  VIADD R13, R13, 0x1 ;  /* 0x000000010d0d7836 */ /* 0x000fe20000000000 */
[----:B------:R2:W-:Y:S04]  /*5160*/  STG.E.64 desc[UR6][R4.64+0x9c48], R6 ;  /* 0x009c480604007986 */ /* 0x0005e8000c101b06 */
[----:B------:R2:W-:Y:S04]  /*5170*/  STG.E.64 desc[UR6][R4.64+0x9c50], RZ ;  /* 0x009c50ff04007986 */ /* 0x0005e8000c101b06 */
[----:B------:R2:W-:Y:S01]  /*5180*/  STG.E desc[UR6][R24.64+0xfa04], R13 ;  /* 0x00fa040d18007986 */ /* 0x0005e2000c101906 */
[----:B------:R-:W-:Y:S05]  /*5190*/  BRA `(.L_x_130) ;  /* 0x0000000400087947 */ /* 0x000fea0003800000 */
.L_x_132:
[----:B------:R-:W-:Y:S05]  /*51a0*/  BSYNC.RELIABLE B1 ;  /* 0x0000000000017941 */ /* 0x000fea0003800100 */
.L_x_131:
[----:B------:R-:W2:Y:S02]  /*51b0*/  LDG.E R0, desc[UR6][R24.64+0xfa00] ;  /* 0x00fa000618007981 */ /* 0x000ea4000c1e1900 */
[----:B--2---:R-:W-:-:S13]  /*51c0*/  ISETP.GE.AND P0, PT, R0, 0x1, PT ;  /* 0x000000010000780c */ /* 0x004fda0003f06270 */
[----:B------:R-:W-:Y:S05]  /*51d0*/  @!P0 BRA `(.L_x_133) ;  /* 0x0000000000908947 */ /* 0x000fea0003800000 */
[----:B------:R-:W2:Y:S02]  /*51e0*/  LDCU UR4, c[0x0][0x3b4] ;  /* 0x00007680ff0477ac */ /* 0x000ea40008000800 */
[----:B--2---:R-:W-:-:S09]  /*51f0*/  UISETP.GE.AND UP0, UPT, UR4, 0x1, UPT ;  /* 0x000000010400788c */ /* 0x004fd2000bf06270 */
[----:B------:R-:W-:Y:S05]  /*5200*/  BRA.U !UP0, `(.L_x_134) ;  /* 0x0000000108687547 */ /* 0x000fea000b800000 */
[----:B------:R-:W-:Y:S01]  /*5210*/  BSSY.RELIABLE B1, `(.L_x_135) ;  /* 0x0000018000017945 */ /* 0x000fe20003800100 */
[----:B01----:R-:W-:-:S07]  /*5220*/  IMAD.MOV.U32 R9, RZ, RZ, RZ ;  /* 0x000000ffff097224 */ /* 0x003fce00078e00ff */
.L_x_140:
[----:B------:R-:W-:Y:S01]  /*5230*/  IMAD.WIDE.U32 R2, R9, 0x4, R24 ;  /* 0x0000000409027825 */ /* 0x000fe200078e0018 */
[----:B-----5:R-:W0:Y:S04]  /*5240*/  LDC.64 R4, c[0x0][0x398] ;  /* 0x0000e600ff047b82 */ /* 0x020e280000000a00 */
[----:B------:R1:W5:Y:S01]  /*5250*/  LDG.E R13, desc[UR6][R2.64] ;  /* 0x00000006020d7981 */ /* 0x000362000c1e1900 */
[----:B------:R-:W-:Y:S01]  /*5260*/  BSSY.RELIABLE B2, `(.L_x_136) ;  /* 0x000000f000027945 */ /* 0x000fe20003800100 */
[----:B------:R-:W-:-:S07]  /*5270*/  IMAD.MOV.U32 R19, RZ, RZ, RZ ;  /* 0x000000ffff137224 */ /* 0x000fce00078e00ff */
.L_x_138:
[----:B01----:R-:W-:-:S06]  /*5280*/  IMAD.WIDE.U32 R2, R19, 0x4, R4 ;  /* 0x0000000413027825 */ /* 0x003fcc00078e0004 */
[----:B------:R-:W2:Y:S02]  /*5290*/  LDG.E R2, desc[UR6][R2.64] ;  /* 0x0000000602027981 */ /* 0x000ea4000c1e1900 */
[----:B--2--5:R-:W-:-:S13]  /*52a0*/  ISETP.NE.AND P0, PT, R2, R13, PT ;  /* 0x0000000d0200720c */ /* 0x024fda0003f05270 */
[----:B------:R-:W-:Y:S05]  /*52b0*/  @!P0 BRA `(.L_x_137) ;  /* 0x0000000000248947 */ /* 0x000fea0003800000 */
[----:B------:R-:W0:Y:S01]  /*52c0*/  LDCU UR4, c[0x0][0x3b4] ;  /* 0x00007680ff0477ac */ /* 0x000e220008000800 */
[----:B------:R-:W-:-:S05]  /*52d0*/  VIADD R19, R19, 0x1 ;  /* 0x0000000113137836 */ /* 0x000fca0000000000 */
[----:B0-----:R-:W-:-:S13]  /*52e0*/  ISETP.NE.AND P0, PT, R19, UR4, PT ;  /* 0x0000000413007c0c */ /* 0x001fda000bf05270 */
[----:B------:R-:W-:Y:S05]  /*52f0*/  @P0 BRA `(.L_x_138) ;  /* 0xfffffffc00e00947 */ /* 0x000fea000383ffff */
[----:B------:R-:W2:Y:S02]  /*5300*/  LDG.E R5, desc[UR6][R24.64+0xfa04] ;  /* 0x00fa040618057981 */ /* 0x000ea4000c1e1900 */
[----:B--2---:R-:W-:-:S13]  /*5310*/  ISETP.GE.AND P0, PT, R5, 0x3e8, PT ;  /* 0x000003e80500780c */ /* 0x004fda0003f06270 */
[----:B------:R-:W-:Y:S05]  /*5320*/  @!P0 BREAK.RELIABLE B2 ;  /* 0x0000000000028942 */ /* 0x000fea0003800100 */
[----:B------:R-:W-:Y:S05]  /*5330*/  @!P0 BREAK.RELIABLE B1 ;  /* 0x0000000000018942 */ /* 0x000fea0003800100 */
[----:B------:R-:W-:Y:S05]  /*5340*/  @!P0 BRA `(.L_x_139) ;  /* 0x0000000000748947 */ /* 0x000fea0003800000 */
.L_x_137:
[----:B------:R-:W-:Y:S05]  /*5350*/  BSYNC.RELIABLE B2 ;  /* 0x0000000000027941 */ /* 0x000fea0003800100 */
.L_x_136:
[----:B------:R-:W-:-:S05]  /*5360*/  VIADD R9, R9, 0x1 ;  /* 0x0000000109097836 */ /* 0x000fca0000000000 */
[----:B------:R-:W-:-:S13]  /*5370*/  ISETP.GE.AND P0, PT, R9, R0, PT ;  /* 0x000000000900720c */ /* 0x000fda0003f06270 */
[----:B------:R-:W-:Y:S05]  /*5380*/  @!P0 BRA `(.L_x_140) ;  /* 0xfffffffc00a88947 */ /* 0x000fea000383ffff */
[----:B------:R-:W-:Y:S05]  /*5390*/  BSYNC.RELIABLE B1 ;  /* 0x0000000000017941 */ /* 0x000fea0003800100 */
.L_x_135:
[----:B------:R-:W-:Y:S05]  /*53a0*/  BRA `(.L_x_133) ;  /* 0x00000000001c7947 */ /* 0x000fea0003800000 */
.L_x_134:
[----:B01----:R0:W5:Y:S01]  /*53b0*/  LDG.E R5, desc[UR6][R24.64+0xfa04] ;  /* 0x00fa040618057981 */ /* 0x003162000c1e1900 */
[----:B------:R-:W-:-:S07]  /*53c0*/  IMAD.MOV.U32 R3, RZ, RZ, RZ ;  /* 0x000000ffff037224 */ /* 0x000fce00078e00ff */
.L_x_142:
[----:B-----5:R-:W-:-:S13]  /*53d0*/  ISETP.GT.AND P0, PT, R5, 0x3e7, PT ;  /* 0x000003e70500780c */ /* 0x020fda0003f04270 */
[----:B------:R-:W-:Y:S05]  /*53e0*/  @!P0 BRA `(.L_x_141) ;  /* 0x0000000000448947 */ /* 0x000fea0003800000 */
[----:B------:R-:W-:-:S05]  /*53f0*/  VIADD R3, R3, 0x1 ;  /* 0x0000000103037836 */ /* 0x000fca0000000000 */
[----:B------:R-:W-:-:S13]  /*5400*/  ISETP.GE.AND P0, PT, R3, R0, PT ;  /* 0x000000000300720c */ /* 0x000fda0003f06270 */
[----:B------:R-:W-:Y:S05]  /*5410*/  @!P0 BRA `(.L_x_142) ;  /* 0xfffffffc00ec8947 */ /* 0x000fea000383ffff */
.L_x_133:
[----:B01----:R-:W2:Y:S02]  /*5420*/  LDG.E R5, desc[UR6][R24.64+0xfa04] ;  /* 0x00fa040618057981 */ /* 0x003ea4000c1e1900 */
[----:B--2---:R-:W-:-:S13]  /*5430*/  ISETP.GT.AND P0, PT, R5, 0x3e7, PT ;  /* 0x000003e70500780c */ /* 0x004fda0003f04270 */
        /* <DEDUP_REMOVED lines=12> */
.L_x_141:
[----:B------:R-:W-:-:S05]  /*5500*/  IMAD.WIDE.U32 R2, R3, 0x4, R24 ;  /* 0x0000000403027825 */ /* 0x000fca00078e0018 */
[----:B------:R1:W5:Y:S02]  /*5510*/  LDG.E R13, desc[UR6][R2.64] ;  /* 0x00000006020d7981 */ /* 0x000364000c1e1900 */
.L_x_139:
[----:B-1---5:R-:W-:Y:S01]  /*5520*/  SHF.R.S32.HI R3, RZ, 0x1f, R13 ;  /* 0x0000001fff037819 */ /* 0x022fe2000001140d */
[----:B------:R-:W-:-:S04]  /*5530*/  IMAD.WIDE R4, R5, 0x18, R24 ;  /* 0x0000001805047825 */ /* 0x000fc800078e0218 */
[----:B------:R-:W-:-:S05]  /*5540*/  IMAD.MOV.U32 R2, RZ, RZ, R13 ;  /* 0x000000ffff027224 */ /* 0x000fca00078e000d */
[----:B------:R3:W-:Y:S04]  /*5550*/  STG.E.64 desc[UR6][R4.64+0x9c40], R2 ;  /* 0x009c400204007986 */ /* 0x0007e8000c101b06 */
[----:B------:R-:W2:Y:S02]  /*5560*/  LDG.E R13, desc[UR6][R24.64+0xfa04] ;  /* 0x00fa0406180d7981 */ /* 0x000ea4000c1e1900 */
[----:B--2---:R-:W-:-:S04]  /*5570*/  IMAD.WIDE R8, R13, 0x18, R24 ;  /* 0x000000180d087825 */ /* 0x004fc800078e0218 */
[----:B------:R-:W-:Y:S01]  /*5580*/  VIADD R13, R13, 0x1 ;  /* 0x000000010d0d7836 */ /* 0x000fe20000000000 */
[----:B------:R3:W-:Y:S04]  /*5590*/  STG.E.64 desc[UR6][R8.64+0x9c48], R6 ;  /* 0x009c480608007986 */ /* 0x0007e8000c101b06 */
[----:B------:R3:W-:Y:S04]  /*55a0*/  STG.E.64 desc[UR6][R8.64+0x9c50], RZ ;  /* 0x009c50ff08007986 */ /* 0x0007e8000c101b06 */
[----:B------:R3:W-:Y:S02]  /*55b0*/  STG.E desc[UR6][R24.64+0xfa04], R13 ;  /* 0x00fa040d18007986 */ /* 0x0007e4000c101906 */
.L_x_130:
[----:B------:R-:W-:Y:S05]  /*55c0*/  BSYNC.RECONVERGENT B0 ;  /* 0x0000000000007941 */ /* 0x000fea0003800200 */
.L_x_129:
[----:B------:R-:W2:Y:S01]  /*55d0*/  LDG.E R0, desc[UR6][R24.64+0xfa00] ;  /* 0x00fa000618007981 */ /* 0x000ea2000c1e1900 */
[----:B------:R-:W-:Y:S01]  /*55e0*/  BSSY.RECONVERGENT B0, `(.L_x_143) ;  /* 0x0000011000007945 */ /* 0x000fe20003800200 */
[----:B--2---:R-:W-:-:S13]  /*55f0*/  ISETP.GE.AND P0, PT, R0, 0x1, PT ;  /* 0x000000010000780c */ /* 0x004fda0003f06270 */
[----:B------:R-:W-:Y:S05]  /*5600*/  @!P0 BRA `(.L_x_144) ;  /* 0x0000000000388947 */ /* 0x000fea0003800000 */
[----:B---34-:R-:W-:-:S07]  /*5610*/  IMAD.MOV.U32 R7, RZ, RZ, RZ ;  /* 0x000000ffff077224 */ /* 0x018fce00078e00ff */
.L_x_147:
[----:B01----:R-:W-:-:S06]  /*5620*/  IMAD.WIDE.U32 R2, R7, 0x4, R24 ;  /* 0x0000000407027825 */ /* 0x003fcc00078e0018 */
[----:B------:R-:W2:Y:S02]  /*5630*/  LDG.E R3, desc[UR6][R2.64] ;  /* 0x0000000602037981 */ /* 0x000ea4000c1e1900 */
[----:B--2--5:R-:W-:-:S05]  /*5640*/  IMAD.WIDE R4, R3, 0x4, R22 ;  /* 0x0000000403047825 */ /* 0x024fca00078e0216 */
[----:B------:R-:W2:Y:S01]  /*5650*/  LDG.E R6, desc[UR6][R4.64] ;  /* 0x0000000604067981 */ /* 0x000ea2000c1e1900 */
[----:B------:R-:W-:Y:S01]  /*5660*/  BSSY.RECONVERGENT B1, `(.L_x_145) ;  /* 0x0000005000017945 */ /* 0x000fe20003800200 */
[----:B--2---:R-:W-:-:S13]  /*5670*/  ISETP.NE.AND P0, PT, R6, -0x1, PT ;  /* 0xffffffff0600780c */ /* 0x004fda0003f05270 */
[----:B------:R-:W-:Y:S05]  /*5680*/  @P0 BRA `(.L_x_146) ;  /* 0x0000000000080947 */ /* 0x000fea0003800000 */
[----:B------:R0:W-:Y:S04]  /*5690*/  STG.E desc[UR6][R4.64], R7 ;  /* 0x0000000704007986 */ /* 0x0001e8000c101906 */
[----:B------:R0:W5:Y:S02]  /*56a0*/  LDG.E R0, desc[UR6][R24.64+0xfa00] ;  /* 0x00fa000618007981 */ /* 0x000164000c1e1900 */
.L_x_146:
[----:B------:R-:W-:Y:S05]  /*56b0*/  BSYNC.RECONVERGENT B1 ;  /* 0x0000000000017941 */ /* 0x000fea0003800200 */
.L_x_145:
[----:B0-----:R-:W-:-:S05]  /*56c0*/  VIADD R7, R7, 0x1 ;  /* 0x0000000107077836 */ /* 0x001fca0000000000 */
[----:B-----5:R-:W-:-:S13]  /*56d0*/  ISETP.GE.AND P0, PT, R7, R0, PT ;  /* 0x000000000700720c */ /* 0x020fda0003f06270 */
[----:B------:R-:W-:Y:S05]  /*56e0*/  @!P0 BRA `(.L_x_147) ;  /* 0xfffffffc00cc8947 */ /* 0x000fea000383ffff */
.L_x_144:
[----:B------:R-:W-:Y:S05]  /*56f0*/  BSYNC.RECONVERGENT B0 ;  /* 0x0000000000007941 */ /* 0x000fea0003800200 */
.L_x_143:
[----:B------:R-:W2:Y:S01]  /*5700*/  LDG.E R0, desc[UR6][R24.64+0xfa04] ;  /* 0x00fa040618007981 */ /* 0x000ea2000c1e1900 */
[----:B------:R-:W-:Y:S01]  /*5710*/  BSSY.RECONVERGENT B0, `(.L_x_148) ;  /* 0x000003d000007945 */ /* 0x000fe20003800200 */
[----:B--2---:R-:W-:-:S13]  /*5720*/  ISETP.GE.AND P0, PT, R0, 0x1, PT ;  /* 0x000000010000780c */ /* 0x004fda0003f06270 */
[----:B------:R-:W-:Y:S05]  /*5730*/  @!P0 BRA `(.L_x_149) ;  /* 0x0000000000e88947 */ /* 0x000fea0003800000 */
[----:B01-34-:R-:W-:-:S07]  /*5740*/  IMAD.MOV.U32 R5, RZ, RZ, RZ ;  /* 0x000000ffff057224 */ /* 0x01bfce00078e00ff */
.L_x_153:
[----:B-1----:R-:W-:-:S05]  /*5750*/  IMAD.WIDE.U32 R18, R5, 0x18, R24 ;  /* 0x0000001805127825 */ /* 0x002fca00078e0018 */
[----:B------:R-:W2:Y:S04]  /*5760*/  LDG.E R8, desc[UR6][R18.64+0x9c40] ;  /* 0x009c400612087981 */ /* 0x000ea8000c1e1900 */
[----:B-----5:R0:W5:Y:S04]  /*5770*/  LDG.E.64 R6, desc[UR6][R18.64+0x9c48] ;  /* 0x009c480612067981 */ /* 0x020168000c1e1b00 */
[----:B------:R0:W5:Y:S01]  /*5780*/  LDG.E.64 R2, desc[UR6][R18.64+0x9c50] ;  /* 0x009c500612027981 */ /* 0x000162000c1e1b00 */
[----:B--2---:R-:W-:Y:S02]  /*5790*/  SHF.R.S32.HI R9, RZ, 0x1f, R8 ;  /* 0x0000001fff097819 */ /* 0x004fe40000011408 */
[----:B------:R-:W-:-:S05]  /*57a0*/  IADD3 R12, P0, PT, R8, R15, RZ ;  /* 0x0000000f080c7210 */ /* 0x000fca0007f1e0ff */
[----:B------:R-:W-:-:S05]  /*57b0*/  IMAD.X R13, R9, 0x1, R11, P0 ;  /* 0x00000001090d7824 */ /* 0x000fca00000e060b */
[----:B------:R-:W2:Y:S01]  /*57c0*/  LDG.E.U8 R0, desc[UR6][R12.64] ;  /* 0x000000060c007981 */ /* 0x000ea2000c1e1100 */
[----:B------:R-:W-:Y:S01]  /*57d0*/  BSSY.RECONVERGENT B1, `(.L_x_150) ;  /* 0x000002c000017945 */ /* 0x000fe20003800200 */
[----:B--2---:R-:W-:-:S13]  /*57e0*/  ISETP.NE.AND P0, PT, R0, RZ, PT ;  /* 0x000000ff0000720c */ /* 0x004fda0003f05270 */
[----:B0-----:R-:W-:Y:S05]  /*57f0*/  @P0 BRA `(.L_x_151) ;  /* 0x00000000004c0947 */ /* 0x001fea0003800000 */
[----:B------:R-:W-:Y:S01]  /*5800*/  IMAD R33, R8, 0x3, RZ ;  /* 0x0000000308217824 */ /* 0x000fe200078e02ff */
[----:B------:R-:W-:-:S04]  /*5810*/  IADD3 R0, P0, PT, RZ, RZ, RZ ;  /* 0x000000ffff007210 */ /* 0x000fc80007f1e0ff */
[----:B------:R-:W-:Y:S02]  /*5820*/  SHF.R.S64 R19, RZ, 0x1d, R33 ;  /* 0x0000001dff137819 */ /* 0x000fe40000001021 */
[C---:B------:R-:W-:Y:S02]  /*5830*/  IADD3.X R31, PT, PT, R33.reuse, 0x1, RZ, P0, !PT ;  /* 0x00000001211f7810 */ /* 0x040fe400007fe4ff */
[C---:B------:R-:W-:Y:S02]  /*5840*/  IADD3.X R29, PT, PT, R33.reuse, 0x2, RZ, P0, !PT ;  /* 0x00000002211d7810 */ /* 0x040fe400007fe4ff */
[----:B------:R-:W-:Y:S02]  /*5850*/  IADD3 R18, P0, PT, R16, R19, RZ ;  /* 0x0000001310127210 */ /* 0x000fe40007f1e0ff */
[C---:B------:R-:W-:Y:S02]  /*5860*/  SHF.R.S64 R21, R0.reuse, 0x1d, R31 ;  /* 0x0000001d00157819 */ /* 0x040fe4000000101f */
[----:B------:R-:W-:Y:S01]  /*5870*/  SHF.R.S64 R27, R0, 0x1d, R29 ;  /* 0x0000001d001b7819 */ /* 0x000fe2000000101d */
[----:B------:R-:W-:Y:S01]  /*5880*/  IMAD.MOV.U32 R0, RZ, RZ, 0x1 ;  /* 0x00000001ff007424 */ /* 0x000fe200078e00ff */
[----:B------:R-:W-:-:S02]  /*5890*/  LEA.HI.X.SX32 R19, R33, R17, 0x3, P0 ;  /* 0x0000001121137211 */ /* 0x000fc400000f1eff */
[C---:B------:R-:W-:Y:S02]  /*58a0*/  IADD3 R20, P0, PT, R16.reuse, R21, RZ ;  /* 0x0000001510147210 */ /* 0x040fe40007f1e0ff */
[----:B------:R-:W-:Y:S01]  /*58b0*/  IADD3 R26, P1, PT, R16, R27, RZ ;  /* 0x0000001b101a7210 */ /* 0x000fe20007f3e0ff */
[----:B------:R0:W-:Y:S01]  /*58c0*/  STG.E.64 desc[UR6][R18.64], R8 ;  /* 0x0000000812007986 */ /* 0x0001e2000c101b06 */
[-C--:B------:R-:W-:Y:S02]  /*58d0*/  LEA.HI.X.SX32 R21, R31, R17.reuse, 0x3, P0 ;  /* 0x000000111f157211 */ /* 0x080fe400000f1eff */
[----:B------:R-:W-:-:S03]  /*58e0*/  LEA.HI.X.SX32 R27, R29, R17, 0x3, P1 ;  /* 0x000000111d1b7211 */ /* 0x000fc600008f1eff */
[----:B-----5:R0:W-:Y:S04]  /*58f0*/  STG.E.64 desc[UR6][R20.64], R6 ;  /* 0x0000000614007986 */ /* 0x0201e8000c101b06 */
[----:B------:R0:W-:Y:S04]  /*5900*/  STG.E.64 desc[UR6][R26.64], R2 ;  /* 0x000000021a007986 */ /* 0x0001e8000c101b06 */
[----:B------:R0:W-:Y:S01]  /*5910*/  STG.E.U8 desc[UR6][R12.64], R0 ;  /* 0x000000000c007986 */ /* 0x0001e2000c101106 */
[----:B------:R-:W-:Y:S05]  /*5920*/  BRA `(.L_x_152) ;  /* 0x0000000000587947 */ /* 0x000fea0003800000 */
.L_x_151:
[----:B------:R-:W-:Y:S01]  /*5930*/  UMOV UR4, 0x0 ;  /* 0x0000000000047882 */ /* 0x000fe20000000000 */
[----:B------:R-:W-:Y:S01]  /*5940*/  UMOV UR5, 0x1 ;  /* 0x0000000100057882 */ /* 0x000fe20000000000 */
[----:B------:R-:W-:Y:S02]  /*5950*/  IMAD R21, R8, 0x3, RZ ;  /* 0x0000000308157824 */ /* 0x000fe400078e02ff */
[----:B------:R-:W-:-:S04]  /*5960*/  IMAD.WIDE.U32 R12, RZ, R8, UR4 ;  /* 0x00000004ff0c7e25 */ /* 0x000fc8000f8e0008 */
[----:B------:R-:W-:-:S05]  /*5970*/  IMAD.IADD R9, R21, 0x1, R13 ;  /* 0x0000000115097824 */ /* 0x000fca00078e020d */
[----:B------:R-:W-:-:S04]  /*5980*/  SHF.R.S64 R13, R12, 0x1d, R9 ;  /* 0x0000001d0c0d7819 */ /* 0x000fc80000001009 */
[----:B------:R-:W-:-:S04]  /*5990*/  IADD3 R12, P0, PT, R16, R13, RZ ;  /* 0x0000000d100c7210 */ /* 0x000fc80007f1e0ff */
[----:B------:R-:W-:-:S05]  /*59a0*/  LEA.HI.X.SX32 R13, R9, R17, 0x3, P0 ;  /* 0x00000011090d7211 */ /* 0x000fca00000f1eff */
[----:B------:R-:W2:Y:S01]  /*59b0*/  LDG.E.64 R18, desc[UR6][R12.64] ;  /* 0x000000060c127981 */ /* 0x000ea2000c1e1b00 */
[----:B------:R-:W-:Y:S02]  /*59c0*/  UMOV UR5, 0x2 ;  /* 0x0000000200057882 */ /* 0x000fe40000000000 */
[----:B------:R-:W-:-:S04]  /*59d0*/  IMAD.WIDE.U32 R8, RZ, R8, UR4 ;  /* 0x00000004ff087e25 */ /* 0x000fc8000f8e0008 */
[----:B------:R-:W-:-:S05]  /*59e0*/  IMAD.IADD R21, R21, 0x1, R9 ;  /* 0x0000000115157824 */ /* 0x000fca00078e0209 */
[----:B------:R-:W-:-:S04]  /*59f0*/  SHF.R.S64 R9, R8, 0x1d, R21 ;  /* 0x0000001d08097819 */ /* 0x000fc80000001015 */
[----:B------:R-:W-:-:S04]  /*5a00*/  IADD3 R8, P1, PT, R16, R9, RZ ;  /* 0x0000000910087210 */ /* 0x000fc80007f3e0ff */
[----:B------:R-:W-:Y:S02]  /*5a10*/  LEA.HI.X.SX32 R9, R21, R17, 0x3, P1 ;  /* 0x0000001115097211 */ /* 0x000fe400008f1eff */
[----:B--2--5:R-:W-:-:S05]  /*5a20*/  IADD3 R18, P0, PT, R6, R18, RZ ;  /* 0x0000001206127210 */ /* 0x024fca0007f1e0ff */
[----:B------:R-:W-:-:S05]  /*5a30*/  IMAD.X R19, R7, 0x1, R19, P0 ;  /* 0x0000000107137824 */ /* 0x000fca00000e0613 */
[----:B------:R1:W-:Y:S04]  /*5a40*/  STG.E.64 desc[UR6][R12.64], R18 ;  /* 0x000000120c007986 */ /* 0x0003e8000c101b06 */
[----:B------:R-:W2:Y:S02]  /*5a50*/  LDG.E.64 R6, desc[UR6][R8.64] ;  /* 0x0000000608067981 */ /* 0x000ea4000c1e1b00 */
[----:B--2---:R-:W-:-:S05]  /*5a60*/  IADD3 R2, P0, PT, R2, R6, RZ ;  /* 0x0000000602027210 */ /* 0x004fca0007f1e0ff */
[----:B------:R-:W-:-:S05]  /*5a70*/  IMAD.X R3, R3, 0x1, R7, P0 ;  /* 0x0000000103037824 */ /* 0x000fca00000e0607 */
[----:B------:R1:W-:Y:S03]  /*5a80*/  STG.E.64 desc[UR6][R8.64], R2 ;  /* 0x0000000208007986 */ /* 0x0003e6000c101b06 */
.L_x_152:
[----:B------:R-:W-:Y:S05]  /*5a90*/  BSYNC.RECONVERGENT B1 ;  /* 0x0000000000017941 */ /* 0x000fea0003800200 */
.L_x_150:
[----:B0-----:R-:W2:Y:S01]  /*5aa0*/  LDG.E R0, desc[UR6][R24.64+0xfa04] ;  /* 0x00fa040618007981 */ /* 0x001ea2000c1e1900 */
[----:B------:R-:W-:-:S05]  /*5ab0*/  VIADD R5, R5, 0x1 ;  /* 0x0000000105057836 */ /* 0x000fca0000000000 */
[----:B--2---:R-:W-:-:S13]  /*5ac0*/  ISETP.GE.AND P0, PT, R5, R0, PT ;  /* 0x000000000500720c */ /* 0x004fda0003f06270 */
[----:B------:R-:W-:Y:S05]  /*5ad0*/  @!P0 BRA `(.L_x_153) ;  /* 0xfffffffc001c8947 */ /* 0x000fea000383ffff */
.L_x_149:
[----:B------:R-:W-:Y:S05]  /*5ae0*/  BSYNC.RECONVERGENT B0 ;  /* 0x0000000000007941 */ /* 0x000fea0003800200 */
.L_x_148:
[----:B---34-:R-:W2:Y:S01]  /*5af0*/  LDC R6, c[0x0][0x3b0] ;  /* 0x0000ec00ff067b82 */ /* 0x018ea20000000800 */
[----:B------:R-:W3:Y:S01]  /*5b00*/  LDCU.64 UR4, c[0x0][0x420] ;  /* 0x00008400ff0477ac */ /* 0x000ee20008000a00 */
[----:B------:R-:W-:-:S04]  /*5b10*/  IMAD.WIDE R34, R34, 0x4, RZ ;  /* 0x0000000422227825 */ /* 0x000fc800078e02ff */
[----:B01---5:R-:W-:Y:S01]  /*5b20*/  IMAD.MOV.U32 R4, RZ, RZ, RZ ;  /* 0x000000ffff047224 */ /* 0x023fe200078e00ff */
[----:B---3--:R-:W-:-:S04]  /*5b30*/  IADD3 R2, P0, PT, R34, UR4, RZ ;  /* 0x0000000422027c10 */ /* 0x008fc8000ff1e0ff */
[----:B------:R-:W-:Y:S02]  /*5b40*/  IADD3.X R3, PT, PT, R35, UR5, RZ, P0, !PT ;  /* 0x0000000523037c10 */ /* 0x000fe400087fe4ff */
[----:B--2---:R-:W-:-:S13]  /*5b50*/  ISETP.GE.AND P1, PT, R6, 0x1, PT ;  /* 0x000000010600780c */ /* 0x004fda0003f26270 */
[----:B------:R-:W-:Y:S05]  /*5b60*/  @!P1 BRA `(.L_x_154) ;  /* 0x0000000800009947 */ /* 0x000fea0003800000 */
[----:B------:R-:W-:Y:S01]  /*5b70*/  VIADD R0, R6, 0xffffffff ;  /* 0xffffffff06007836 */ /* 0x000fe20000000000 */
[----:B------:R-:W-:-:S04]  /*5b80*/  CS2R R4, SRZ ;  /* 0x0000000000047805 */ /* 0x000fc8000001ff00 */
[----:B------:R-:W-:Y:S02]  /*5b90*/  ISETP.GE.U32.AND P0, PT, R0, 0x3, PT ;  /* 0x000000030000780c */ /* 0x000fe40003f06070 */
[----:B------:R-:W-:-:S11]  /*5ba0*/  LOP3.LUT R0, R6, 0x3, RZ, 0xc0, !PT ;  /* 0x0000000306007812 */ /* 0x000fd600078ec0ff */
[----:B------:R-:W-:Y:S05]  /*5bb0*/  @!P0 BRA `(.L_x_155) ;  /* 0x00000004006c8947 */ /* 0x000fea0003800000 */
[----:B------:R-:W-:Y:S01]  /*5bc0*/  BSSY.RECONVERGENT B0, `(.L_x_155) ;  /* 0x000005a000007945 */ /* 0x000fe20003800200 */
[----:B------:R-:W-:Y:S01]  /*5bd0*/  LOP3.LUT R5, R6, 0x7ffffffc, RZ, 0xc0, !PT ;  /* 0x7ffffffc06057812 */ /* 0x000fe200078ec0ff */
[----:B------:R-:W-:Y:S02]  /*5be0*/  IMAD.MOV.U32 R10, RZ, RZ, RZ ;  /* 0x000000ffff0a7224 */ /* 0x000fe400078e00ff */
[----:B------:R-:W-:-:S07]  /*5bf0*/  IMAD.MOV.U32 R4, RZ, RZ, RZ ;  /* 0x000000ffff047224 */ /* 0x000fce00078e00ff */
.L_x_164:
[----:B------:R-:W-:-:S05]  /*5c00*/  IADD3 R6, P0, PT, R10, R15, RZ ;  /* 0x0000000f0a067210 */ /* 0x000fca0007f1e0ff */
[----:B------:R-:W-:-:S05]  /*5c10*/  IMAD.X R7, RZ, RZ, R11, P0 ;  /* 0x000000ffff077224 */ /* 0x000fca00000e060b */
[----:B--2---:R-:W2:Y:S01]  /*5c20*/  LDG.E.U8 R8, desc[UR6][R6.64] ;  /* 0x0000000606087981 */ /* 0x004ea2000c1e1100 */
[----:B------:R-:W-:Y:S01]  /*5c30*/  BSSY.RECONVERGENT B1, `(.L_x_156) ;  /* 0x0000012000017945 */ /* 0x000fe20003800200 */
[----:B--2---:R-:W-:Y:S01]  /*5c40*/  ISETP.NE.AND P0, PT, R8, RZ, PT ;  /* 0x000000ff0800720c */ /* 0x004fe20003f05270 */
[----:B------:R-:W-:-:S12]  /*5c50*/  IMAD.WIDE.U32 R8, R10, 0x4, R22 ;  /* 0x000000040a087825 */ /* 0x000fd800078e0016 */
[----:B01----:R-:W-:Y:S05]  /*5c60*/  @!P0 BRA `(.L_x_157) ;  /* 0x0000000000388947 */ /* 0x003fea0003800000 */
[----:B------:R-:W2:Y:S02]  /*5c70*/  LDG.E R31, desc[UR6][R8.64] ;  /* 0x00000006081f7981 */ /* 0x000ea4000c1e1900 */
[----:B--2---:R-:W-:-:S13]  /*5c80*/  ISETP.NE.AND P0, PT, R31, -0x1, PT ;  /* 0xffffffff1f00780c */ /* 0x004fda0003f05270 */
[----:B------:R-:W-:Y:S02]  /*5c90*/  @P0 IMAD.SHL.U32 R13, R4, 0x4, RZ ;  /* 0x00000004040d0824 */ /* 0x000fe400078e00ff */
[----:B------:R-:W-:Y:S02]  /*5ca0*/  @P0 IMAD R19, R10, 0x3, RZ ;  /* 0x000000030a130824 */ /* 0x000fe400078e02ff */
[----:B------:R-:W-:-:S04]  /*5cb0*/  @P0 IMAD.WIDE R12, R13, 0x4, R2 ;  /* 0x000000040d0c0825 */ /* 0x000fc800078e0202 */
[----:B------:R-:W-:Y:S01]  /*5cc0*/  @P0 IMAD.WIDE.U32 R18, R19, 0x8, R16 ;  /* 0x0000000813120825 */ /* 0x000fe200078e0010 */
[----:B------:R0:W-:Y:S04]  /*5cd0*/  @P0 STG.E desc[UR6][R12.64], R31 ;  /* 0x0000001f0c000986 */ /* 0x0001e8000c101906 */
[----:B------:R-:W2:Y:S04]  /*5ce0*/  @P0 LDG.E R21, desc[UR6][R18.64] ;  /* 0x0000000612150981 */ /* 0x000ea8000c1e1900 */
[----:B--2---:R0:W-:Y:S04]  /*5cf0*/  @P0 STG.E desc[UR6][R12.64+0x4], R21 ;  /* 0x000004150c000986 */ /* 0x0041e8000c101906 */
[----:B------:R-:W2:Y:S04]  /*5d00*/  @P0 LDG.E R27, desc[UR6][R18.64+0x8] ;  /* 0x00000806121b0981 */ /* 0x000ea8000c1e1900 */
[----:B--2---:R0:W-:Y:S04]  /*5d10*/  @P0 STG.E desc[UR6][R12.64+0x8], R27 ;  /* 0x0000081b0c000986 */ /* 0x0041e8000c101906 */
[----:B------:R-:W2:Y:S01]  /*5d20*/  @P0 LDG.E R29, desc[UR6][R18.64+0x10] ;  /* 0x00001006121d0981 */ /* 0x000ea2000c1e1900 */
[----:B------:R-:W-:-:S03]  /*5d30*/  @P0 VIADD R4, R4, 0x1 ;  /* 0x0000000104040836 */ /* 0x000fc60000000000 */
[----:B--2---:R0:W-:Y:S04]  /*5d40*/  @P0 STG.E desc[UR6][R12.64+0xc], R29 ;  /* 0x00000c1d0c000986 */ /* 0x0041e8000c101906 */
.L_x_157:
[----:B------:R-:W-:Y:S05]  /*5d50*/  BSYNC.RECONVERGENT B1 ;  /* 0x0000000000017941 */ /* 0x000fea0003800200 */
.L_x_156:
[----:B0-----:R-:W2:Y:S01]  /*5d60*/  LDG.E.U8 R12, desc[UR6][R6.64+0x1] ;  /* 0x00000106060c7981 */ /* 0x001ea2000c1e1100 */
[----:B------:R-:W-:Y:S01]  /*5d70*/  BSSY.RECONVERGENT B1, `(.L_x_158) ;  /* 0x0000012000017945 */ /* 0x000fe20003800200 */
[----:B--2---:R-:W-:-:S13]  /*5d80*/  ISETP.NE.AND P0, PT, R12, RZ, PT ;  /* 0x000000ff0c00720c */ /* 0x004fda0003f05270 */
[----:B------:R-:W-:Y:S05]  /*5d90*/  @!P0 BRA `(.L_x_159) ;  /* 0x00000000003c8947 */ /* 0x000fea0003800000 */
[----:B------:R-:W2:Y:S02]  /*5da0*/  LDG.E R31, desc[UR6][R8.64+0x4] ;  /* 0x00000406081f7981 */ /* 0x000ea4000c1e1900 */
[----:B--2---:R-:W-:-:S13]  /*5db0*/  ISETP.NE.AND P0, PT, R31, -0x1, PT ;  /* 0xffffffff1f00780c */ /* 0x004fda0003f05270 */
[----:B------:R-:W-:Y:S02]  /*5dc0*/  @P0 IMAD.MOV.U32 R13, RZ, RZ, 0x3 ;  /* 0x00000003ff0d0424 */ /* 0x000fe400078e00ff */
[----:B------:R-:W-:Y:S02]  /*5dd0*/  @P0 IMAD.SHL.U32 R19, R4, 0x4, RZ ;  /* 0x0000000404130824 */ /* 0x000fe400078e00ff */
[----:B------:R-:W-:Y:S02]  /*5de0*/  @P0 IMAD R13, R10, R13, 0x3 ;  /* 0x000000030a0d0424 */ /* 0x000fe400078e020d */
        /* <DEDUP_REMOVED lines=10> */
.L_x_159:
[----:B------:R-:W-:Y:S05]  /*5e90*/  BSYNC.RECONVERGENT B1 ;  /* 0x0000000000017941 */ /* 0x000fea0003800200 */
.L_x_158:
[----:B------:R-:W2:Y:S01]  /*5ea0*/  LDG.E.U8 R12, desc[UR6][R6.64+0x2] ;  /* 0x00000206060c7981 */ /* 0x000ea2000c1e1100 */
[----:B------:R-:W-:Y:S01]  /*5eb0*/  BSSY.RECONVERGENT B1, `(.L_x_160) ;  /* 0x0000012000017945 */ /* 0x000fe20003800200 */
[----:B--2---:R-:W-:-:S13]  /*5ec0*/  ISETP.NE.AND P0, PT, R12, RZ, PT ;  /* 0x000000ff0c00720c */ /* 0x004fda0003f05270 */
[----:B------:R-:W-:Y:S05]  /*5ed0*/  @!P0 BRA `(.L_x_161) ;  /* 0x00000000003c8947 */ /* 0x000fea0003800000 */
[----:B0-----:R-:W2:Y:S02]  /*5ee0*/  LDG.E R31, desc[UR6][R8.64+0x8] ;  /* 0x00000806081f7981 */ /* 0x001ea4000c1e1900 */
        /* <DEDUP_REMOVED lines=14> */
.L_x_161:
[----:B------:R-:W-:Y:S05]  /*5fd0*/  BSYNC.RECONVERGENT B1 ;  /* 0x0000000000017941 */ /* 0x000fea0003800200 */
.L_x_160:
[----:B------:R-:W2:Y:S01]  /*5fe0*/  LDG.E.U8 R6, desc[UR6][R6.64+0x3] ;  /* 0x0000030606067981 */ /* 0x000ea2000c1e1100 */
[----:B------:R-:W-:Y:S01]  /*5ff0*/  BSSY.RECONVERGENT B1, `(.L_x_162) ;  /* 0x0000013000017945 */ /* 0x000fe20003800200 */
[----:B--2---:R-:W-:-:S13]  /*6000*/  ISETP.NE.AND P0, PT, R6, RZ, PT ;  /* 0x000000ff0600720c */ /* 0x004fda0003f05270 */
[----:B------:R-:W-:Y:S05]  /*6010*/  @!P0 BRA `(.L_x_163) ;  /* 0x0000000000408947 */ /* 0x000fea0003800000 */
[----:B01----:R-:W2:Y:S02]  /*6020*/  LDG.E R27, desc[UR6][R8.64+0xc] ;  /* 0x00000c06081b7981 */ /* 0x003ea4000c1e1900 */
[----:B--2---:R-:W-:-:S13]  /*6030*/  ISETP.NE.AND P0, PT, R27, -0x1, PT ;  /* 0xffffffff1b00780c */ /* 0x004fda0003f05270 */
[----:B------:R-:W-:Y:S05]  /*6040*/  @!P0 BRA `(.L_x_163) ;  /* 0x0000000000348947 */ /* 0x000fea0003800000 */
[----:B------:R-:W-:Y:S02]  /*6050*/  IMAD.MOV.U32 R7, RZ, RZ, 0x3 ;  /* 0x00000003ff077424 */ /* 0x000fe400078e00ff */
[----:B------:R-:W-:Y:S02]  /*6060*/  IMAD.SHL.U32 R9, R4, 0x4, RZ ;  /* 0x0000000404097824 */ /* 0x000fe400078e00ff */
[----:B------:R-:W-:Y:S02]  /*6070*/  IMAD R7, R10, R7, 0x9 ;  /* 0x000000090a077424 */ /* 0x000fe400078e0207 */
[----:B------:R-:W-:-:S04]  /*6080*/  IMAD.WIDE R8, R9, 0x4, R2 ;  /* 0x0000000409087825 */ /* 0x000fc800078e0202 */
[----:B------:R-:W-:Y:S01]  /*6090*/  IMAD.WIDE.U32 R6, R7, 0x8, R16 ;  /* 0x0000000807067825 */ /* 0x000fe200078e0010 */
[----:B------:R2:W-:Y:S04]  /*60a0*/  STG.E desc[UR6][R8.64], R27 ;  /* 0x0000001b08007986 */ /* 0x0005e8000c101906 */
[----:B------:R-:W3:Y:S04]  /*60b0*/  LDG.E R13, desc[UR6][R6.64] ;  /* 0x00000006060d7981 */ /* 0x000ee8000c1e1900 */
[----:B---3--:R2:W-:Y:S04]  /*60c0*/  STG.E desc[UR6][R8.64+0x4], R13 ;  /* 0x0000040d08007986 */ /* 0x0085e8000c101906 */
[----:B------:R-:W3:Y:S04]  /*60d0*/  LDG.E R19, desc[UR6][R6.64+0x8] ;  /* 0x0000080606137981 */ /* 0x000ee8000c1e1900 */
[----:B---3--:R2:W-:Y:S04]  /*60e0*/  STG.E desc[UR6][R8.64+0x8], R19 ;  /* 0x0000081308007986 */ /* 0x0085e8000c101906 */
[----:B------:R-:W3:Y:S01]  /*60f0*/  LDG.E R21, desc[UR6][R6.64+0x10] ;  /* 0x0000100606157981 */ /* 0x000ee2000c1e1900 */
[----:B------:R-:W-:-:S03]  /*6100*/  VIADD R4, R4, 0x1 ;  /* 0x0000000104047836 */ /* 0x000fc60000000000 */
[----:B---3--:R2:W-:Y:S04]  /*6110*/  STG.E desc[UR6][R8.64+0xc], R21 ;  /* 0x00000c1508007986 */ /* 0x0085e8000c101906 */
.L_x_163:
[----:B------:R-:W-:Y:S05]  /*6120*/  BSYNC.RECONVERGENT B1 ;  /* 0x0000000000017941 */ /* 0x000fea0003800200 */
.L_x_162:
[----:B------:R-:W-:-:S05]  /*6130*/  VIADD R10, R10, 0x4 ;  /* 0x000000040a0a7836 */ /* 0x000fca0000000000 */
[----:B------:R-:W-:-:S13]  /*6140*/  ISETP.NE.AND P0, PT, R10, R5, PT ;  /* 0x000000050a00720c */ /* 0x000fda0003f05270 */
[----:B------:R-:W-:Y:S05]  /*6150*/  @P0 BRA `(.L_x_164) ;  /* 0xfffffff800a80947 */ /* 0x000fea000383ffff */
[----:B------:R-:W-:Y:S05]  /*6160*/  BSYNC.RECONVERGENT B0 ;  /* 0x0000000000007941 */ /* 0x000fea0003800200 */
.L_x_155:
[----:B------:R-:W-:Y:S01]  /*6170*/  ISETP.NE.AND P0, PT, R0, RZ, PT ;  /* 0x000000ff0000720c */ /* 0x000fe20003f05270 */
[----:B------:R-:W-:-:S12]  /*6180*/  BSSY.RECONVERGENT B0, `(.L_x_154) ;  /* 0x000001e000007945 */ /* 0x000fd80003800200 */
[----:B------:R-:W-:Y:S05]  /*6190*/  @!P0 BRA `(.L_x_165) ;  /* 0x0000000000708947 */ /* 0x000fea0003800000 */
[----:B--2---:R-:W-:-:S07]  /*61a0*/  IMAD.MOV.U32 R13, RZ, RZ, RZ ;  /* 0x000000ffff0d7224 */ /* 0x004fce00078e00ff */
.L_x_168:
[----:B------:R-:W-:-:S05]  /*61b0*/  IADD3 R6, P0, PT, R5, R15, RZ ;  /* 0x0000000f05067210 */ /* 0x000fca0007f1e0ff */
[----:B------:R-:W-:-:S05]  /*61c0*/  IMAD.X R7, RZ, RZ, R11, P0 ;  /* 0x000000ffff077224 */ /* 0x000fca00000e060b */
[----:B--2---:R-:W2:Y:S01]  /*61d0*/  LDG.E.U8 R6, desc[UR6][R6.64] ;  /* 0x0000000606067981 */ /* 0x004ea2000c1e1100 */
[----:B------:R-:W-:Y:S01]  /*61e0*/  VIADD R13, R13, 0x1 ;  /* 0x000000010d0d7836 */ /* 0x000fe20000000000 */
[----:B------:R-:W-:Y:S04]  /*61f0*/  BSSY.RECONVERGENT B1, `(.L_x_166) ;  /* 0x0000014000017945 */ /* 0x000fe80003800200 */
[----:B------:R-:W-:Y:S02]  /*6200*/  ISETP.NE.AND P1, PT, R13, R0, PT ;  /* 0x000000000d00720c */ /* 0x000fe40003f25270 */
[----:B--2---:R-:W-:-:S13]  /*6210*/  ISETP.NE.AND P0, PT, R6, RZ, PT ;  /* 0x000000ff0600720c */ /* 0x004fda0003f05270 */
[----:B------:R-:W-:Y:S05]  /*6220*/  @!P0 BRA `(.L_x_167) ;  /* 0x0000000000408947 */ /* 0x000fea0003800000 */
[----:B------:R-:W-:-:S05]  /*6230*/  IMAD.WIDE.U32 R6, R5, 0x4, R22 ;  /* 0x0000000405067825 */ /* 0x000fca00078e0016 */
[----:B01----:R-:W2:Y:S02]  /*6240*/  LDG.E R29, desc[UR6][R6.64] ;  /* 0x00000006061d7981 */ /* 0x003ea4000c1e1900 */
[----:B--2---:R-:W-:-:S13]  /*6250*/  ISETP.NE.AND P0, PT, R29, -0x1, PT ;  /* 0xffffffff1d00780c */ /* 0x004fda0003f05270 */
[----:B------:R-:W-:Y:S05]  /*6260*/  @!P0 BRA `(.L_x_167) ;  /* 0x0000000000308947 */ /* 0x000fea0003800000 */
[----:B------:R-:W-:Y:S02]  /*6270*/  IMAD.SHL.U32 R9, R4, 0x4, RZ ;  /* 0x0000000404097824 */ /* 0x000fe400078e00ff */
[----:B------:R-:W-:Y:S02]  /*6280*/  IMAD R7, R5, 0x3, RZ ;  /* 0x0000000305077824 */ /* 0x000fe400078e02ff */
        /* <DEDUP_REMOVED lines=10> */
.L_x_167:
[----:B------:R-:W-:Y:S05]  /*6330*/  BSYNC.RECONVERGENT B1 ;  /* 0x0000000000017941 */ /* 0x000fea0003800200 */
.L_x_166:
[----:B------:R-:W-:Y:S01]  /*6340*/  VIADD R5, R5, 0x1 ;  /* 0x0000000105057836 */ /* 0x000fe20000000000 */
[----:B------:R-:W-:Y:S06]  /*6350*/  @P1 BRA `(.L_x_168) ;  /* 0xfffffffc00941947 */ /* 0x000fec000383ffff */
.L_x_165:
[----:B------:R-:W-:Y:S05]  /*6360*/  BSYNC.RECONVERGENT B0 ;  /* 0x0000000000007941 */ /* 0x000fea0003800200 */
.L_x_154:
[C---:B------:R-:W-:Y:S01]  /*6370*/  ISETP.GE.AND P0, PT, R4.reuse, 0x2, PT ;  /* 0x000000020400780c */ /* 0x040fe20003f06270 */
[----:B------:R-:W-:Y:S01]  /*6380*/  BSSY.RECONVERGENT B0, `(.L_x_169) ;  /* 0x000005c000007945 */ /* 0x000fe20003800200 */
[----:B------:R-:W-:-:S11]  /*6390*/  VIADD R0, R4, 0xffffffff ;  /* 0xffffffff04007836 */ /* 0x000fd60000000000 */
[----:B------:R-:W-:Y:S05]  /*63a0*/  @!P0 BRA `(.L_x_170) ;  /* 0x0000000400648947 */ /* 0x000fea0003800000 */
[----:B------:R-:W-:Y:S02]  /*63b0*/  VIADD R5, R4, 0xfffffffe ;  /* 0xfffffffe04057836 */ /* 0x000fe40000000000 */
[----:B--2---:R-:W-:Y:S02]  /*63c0*/  IMAD.MOV.U32 R9, RZ, RZ, RZ ;  /* 0x000000ffff097224 */ /* 0x004fe400078e00ff */
[----:B------:R-:W-:-:S07]  /*63d0*/  IMAD.MOV.U32 R8, RZ, RZ, R0 ;  /* 0x000000ffff087224 */ /* 0x000fce00078e0000 */
.L_x_177:
[----:B0-----:R-:W-:Y:S01]  /*63e0*/  IMAD.IADD R6, R9, 0x1, -R4 ;  /* 0x0000000109067824 */ /* 0x001fe200078e0a04 */
[----:B------:R-:W-:Y:S04]  /*63f0*/  BSSY.RECONVERGENT B1, `(.L_x_171) ;  /* 0x0000050000017945 */ /* 0x000fe80003800200 */
[----:B------:R-:W-:-:S13]  /*6400*/  ISETP.GT.AND P0, PT, R6, -0x2, PT ;  /* 0xfffffffe0600780c */ /* 0x000fda0003f04270 */
[----:B------:R-:W-:Y:S05]  /*6410*/  @P0 BRA `(.L_x_172) ;  /* 0x0000000400340947 */ /* 0x000fea0003800000 */
[----:B------:R-:W-:Y:S01]  /*6420*/  ISETP.NE.AND P0, PT, R5, R9, PT ;  /* 0x000000090500720c */ /* 0x000fe20003f05270 */
[----:B------:R-:W-:Y:S01]  /*6430*/  BSSY.RECONVERGENT B2, `(.L_x_173) ;  /* 0x0000034000027945 */ /* 0x000fe20003800200 */
[----:B------:R-:W-:-:S11]  /*6440*/  IMAD.MOV.U32 R11, RZ, RZ, RZ ;  /* 0x000000ffff0b7224 */ /* 0x000fd600078e00ff */
[----:B------:R-:W-:Y:S05]  /*6450*/  @!P0 BRA `(.L_x_174) ;  /* 0x0000000000c48947 */ /* 0x000fea0003800000 */
[----:B------:R-:W-:Y:S01]  /*6460*/  LOP3.LUT R6, R8, 0xfffffffe, RZ, 0xc0, !PT ;  /* 0xfffffffe08067812 */ /* 0x000fe200078ec0ff */
[----:B------:R-:W-:Y:S01]  /*6470*/  BSSY.RECONVERGENT B3, `(.L_x_175) ;  /* 0x000002d000037945 */ /* 0x000fe20003800200 */
[----:B------:R-:W-:-:S03]  /*6480*/  IMAD.MOV.U32 R15, RZ, RZ, 0x8 ;  /* 0x00000008ff0f7424 */ /* 0x000fc600078e00ff */
[----:B------:R-:W-:-:S07]  /*6490*/  IMAD.MOV R14, RZ, RZ, -R6 ;  /* 0x000000ffff0e7224 */ /* 0x000fce00078e0a06 */
.L_x_176:
[----:B------:R-:W-:-:S04]  /*64a0*/  VIADD R13, R15, 0xfffffff8 ;  /* 0xfffffff80f0d7836 */ /* 0x000fc80000000000 */
[----:B------:R-:W-:-:S04]  /*64b0*/  IMAD.WIDE.U32 R6, R13, 0x4, R2 ;  /* 0x000000040d067825 */ /* 0x000fc800078e0002 */
[----:B------:R-:W-:Y:S01]  /*64c0*/  IMAD.WIDE R12, R13, 0x4, R2 ;  /* 0x000000040d0c7825 */ /* 0x000fe200078e0202 */
[----:B------:R-:W2:Y:S04]  /*64d0*/  LDG.E R16, desc[UR6][R6.64] ;  /* 0x0000000606107981 */ /* 0x000ea8000c1e1900 */
[----:B------:R-:W2:Y:S02]  /*64e0*/  LDG.E R17, desc[UR6][R12.64+0x10] ;  /* 0x000010060c117981 */ /* 0x000ea4000c1e1900 */
[----:B--2---:R-:W-:-:S13]  /*64f0*/  ISETP.GT.AND P0, PT, R16, R17, PT ;  /* 0x000000111000720c */ /* 0x004fda0003f04270 */
[----:B------:R-:W2:Y:S04]  /*6500*/  @P0 LDG.E R11, desc[UR6][R6.64+0x14] ;  /* 0x00001406060b0981 */ /* 0x000ea8000c1e1900 */
[----:B01----:R-:W3:Y:S04]  /*6510*/  @P0 LDG.E R19, desc[UR6][R6.64+0x4] ;  /* 0x0000040606130981 */ /* 0x003ee8000c1e1900 */
[----:B------:R-:W4:Y:S04]  /*6520*/  @P0 LDG.E R23, desc[UR6][R6.64+0x18] ;  /* 0x0000180606170981 */ /* 0x000f28000c1e1900 */
[----:B------:R-:W5:Y:S04]  /*6530*/  @P0 LDG.E R21, desc[UR6][R6.64+0x8] ;  /* 0x0000080606150981 */ /* 0x000f68000c1e1900 */
[----:B------:R-:W5:Y:S04]  /*6540*/  @P0 LDG.E R29, desc[UR6][R6.64+0x1c] ;  /* 0x00001c06061d0981 */ /* 0x000f68000c1e1900 */
[----:B------:R-:W5:Y:S04]  /*6550*/  @P0 LDG.E R27, desc[UR6][R6.64+0xc] ;  /* 0x00000c06061b0981 */ /* 0x000f68000c1e1900 */
[----:B------:R0:W-:Y:S04]  /*6560*/  @P0 STG.E desc[UR6][R6.64], R17 ;  /* 0x0000001106000986 */ /* 0x0001e8000c101906 */
[----:B------:R-:W-:Y:S04]  /*6570*/  @P0 STG.E desc[UR6][R6.64+0x10], R16 ;  /* 0x0000101006000986 */ /* 0x000fe8000c101906 */
[----:B--2---:R1:W-:Y:S04]  /*6580*/  @P0 STG.E desc[UR6][R6.64+0x4], R11 ;  /* 0x0000040b06000986 */ /* 0x0043e8000c101906 */
[----:B---3--:R-:W-:Y:S04]  /*6590*/  @P0 STG.E desc[UR6][R6.64+0x14], R19 ;  /* 0x0000141306000986 */ /* 0x008fe8000c101906 */
[----:B----4-:R-:W-:Y:S04]  /*65a0*/  @P0 STG.E desc[UR6][R6.64+0x8], R23 ;  /* 0x0000081706000986 */ /* 0x010fe8000c101906 */
[----:B-----5:R2:W-:Y:S04]  /*65b0*/  @P0 STG.E desc[UR6][R6.64+0x18], R21 ;  /* 0x0000181506000986 */ /* 0x0205e8000c101906 */
[----:B------:R3:W-:Y:S04]  /*65c0*/  @P0 STG.E desc[UR6][R6.64+0xc], R29 ;  /* 0x00000c1d06000986 */ /* 0x0007e8000c101906 */
[----:B------:R4:W-:Y:S04]  /*65d0*/  @P0 STG.E desc[UR6][R6.64+0x1c], R27 ;  /* 0x00001c1b06000986 */ /* 0x0009e8000c101906 */
[----:B------:R-:W5:Y:S01]  /*65e0*/  LDG.E R12, desc[UR6][R12.64+0x20] ;  /* 0x000020060c0c7981 */ /* 0x000f62000c1e1900 */
[----:B0-----:R-:W-:-:S05]  /*65f0*/  @P0 IMAD.MOV.U32 R17, RZ, RZ, R16 ;  /* 0x000000ffff110224 */ /* 0x001fca00078e0010 */
[----:B-----5:R-:W-:-:S13]  /*6600*/  ISETP.GT.AND P0, PT, R17, R12, PT ;  /* 0x0000000c1100720c */ /* 0x020fda0003f04270 */
[----:B-1----:R-:W-:Y:S01]  /*6610*/  @P0 IMAD.WIDE.U32 R10, R15, 0x4, R2 ;  /* 0x000000040f0a0825 */ /* 0x002fe200078e0002 */
[----:B------:R0:W-:Y:S04]  /*6620*/  @P0 STG.E desc[UR6][R6.64+0x10], R12 ;  /* 0x0000100c06000986 */ /* 0x0001e8000c101906 */
[----:B------:R0:W-:Y:S04]  /*6630*/  @P0 STG.E desc[UR6][R10.64], R17 ;  /* 0x000000110a000986 */ /* 0x0001e8000c101906 */
[----:B--2---:R-:W2:Y:S04]  /*6640*/  @P0 LDG.E R21, desc[UR6][R10.64+0x4] ;  /* 0x000004060a150981 */ /* 0x004ea8000c1e1900 */
[----:B------:R-:W5:Y:S04]  /*6650*/  @P0 LDG.E R19, desc[UR6][R6.64+0x14] ;  /* 0x0000140606130981 */ /* 0x000f68000c1e1900 */
[----:B--2---:R0:W-:Y:S04]  /*6660*/  @P0 STG.E desc[UR6][R6.64+0x14], R21 ;  /* 0x0000141506000986 */ /* 0x0041e8000c101906 */
[----:B-----5:R0:W-:Y:S04]  /*6670*/  @P0 STG.E desc[UR6][R10.64+0x4], R19 ;  /* 0x000004130a000986 */ /* 0x0201e8000c101906 */
[----:B------:R-:W2:Y:S04]  /*6680*/  @P0 LDG.E R23, desc[UR6][R10.64+0x8] ;  /* 0x000008060a170981 */ /* 0x000ea8000c1e1900 */
[----:B------:R-:W5:Y:S04]  /*6690*/  @P0 LDG.E R13, desc[UR6][R6.64+0x18] ;  /* 0x00001806060d0981 */ /* 0x000f68000c1e1900 */
[----:B--2---:R0:W-:Y:S04]  /*66a0*/  @P0 STG.E desc[UR6][R6.64+0x18], R23 ;  /* 0x0000181706000986 */ /* 0x0041e8000c101906 */
[----:B-----5:R0:W-:Y:S04]  /*66b0*/  @P0 STG.E desc[UR6][R10.64+0x8], R13 ;  /* 0x0000080d0a000986 */ /* 0x0201e8000c101906 */
[----:B---3--:R-:W2:Y:S04]  /*66c0*/  @P0 LDG.E R29, desc[UR6][R10.64+0xc] ;  /* 0x00000c060a1d0981 */ /* 0x008ea8000c1e1900 */
[----:B----4-:R-:W3:Y:S01]  /*66d0*/  @P0 LDG.E R27, desc[UR6][R6.64+0x1c] ;  /* 0x00001c06061b0981 */ /* 0x010ee2000c1e1900 */
[----:B------:R-:W-:-:S02]  /*66e0*/  VIADD R14, R14, 0x2 ;  /* 0x000000020e0e7836 */ /* 0x000fc40000000000 */
[----:B------:R-:W-:Y:S01]  /*66f0*/  VIADD R15, R15, 0x8 ;  /* 0x000000080f0f7836 */ /* 0x000fe20000000000 */
[----:B--2---:R0:W-:Y:S04]  /*6700*/  @P0 STG.E desc[UR6][R6.64+0x1c], R29 ;  /* 0x00001c1d06000986 */ /* 0x0041e8000c101906 */
[----:B---3--:R0:W-:Y:S01]  /*6710*/  @P0 STG.E desc[UR6][R10.64+0xc], R27 ;  /* 0x00000c1b0a000986 */ /* 0x0081e2000c101906 */
[----:B------:R-:W-:-:S13]  /*6720*/  ISETP.NE.AND P0, PT, R14, RZ, PT ;  /* 0x000000ff0e00720c */ /* 0x000fda0003f05270 */
[----:B0-----:R-:W-:Y:S05]  /*6730*/  @P0 BRA `(.L_x_176) ;  /* 0xfffffffc00580947 */ /* 0x001fea000383ffff */
[----:B------:R-:W-:Y:S05]  /*6740*/  BSYNC.RECONVERGENT B3 ;  /* 0x0000000000037941 */ /* 0x000fea0003800200 */
.L_x_175:
[----:B------:R-:W-:-:S05]  /*6750*/  IMAD.SHL.U32 R11, R8, 0x4, RZ ;  /* 0x00000004080b7824 */ /* 0x000fca00078e00ff */
[----:B------:R-:W-:-:S07]  /*6760*/  LOP3.LUT R11, R11, 0xfffffff8, RZ, 0xc0, !PT ;  /* 0xfffffff80b0b7812 */ /* 0x000fce00078ec0ff */
.L_x_174:
[----:B------:R-:W-:Y:S05]  /*6770*/  BSYNC.RECONVERGENT B2 ;  /* 0x0000000000027941 */ /* 0x000fea0003800200 */
.L_x_173:
[----:B------:R-:W-:-:S04]  /*6780*/  LOP3.LUT R6, R8, 0x1, RZ, 0xc0, !PT ;  /* 0x0000000108067812 */ /* 0x000fc800078ec0ff */
[----:B------:R-:W-:-:S13]  /*6790*/  ISETP.NE.U32.AND P0, PT, R6, 0x1, PT ;  /* 0x000000010600780c */ /* 0x000fda0003f05070 */
[----:B------:R-:W-:Y:S05]  /*67a0*/  @P0 BRA `(.L_x_172) ;  /* 0x0000000000500947 */ /* 0x000fea0003800000 */
[----:B------:R-:W-:-:S04]  /*67b0*/  IMAD.WIDE R6, R11, 0x4, R2 ;  /* 0x000000040b067825 */ /* 0x000fc800078e0202 */
[----:B------:R-:W-:Y:S02]  /*67c0*/  IMAD.WIDE.U32 R10, R11, 0x4, R2 ;  /* 0x000000040b0a7825 */ /* 0x000fe400078e0002 */
[----:B------:R-:W2:Y:S04]  /*67d0*/  LDG.E R6, desc[UR6][R6.64+0x10] ;  /* 0x0000100606067981 */ /* 0x000ea8000c1e1900 */
[----:B------:R-:W2:Y:S02]  /*67e0*/  LDG.E R23, desc[UR6][R10.64] ;  /* 0x000000060a177981 */ /* 0x000ea4000c1e1900 */
[----:B--2---:R-:W-:-:S13]  /*67f0*/  ISETP.GT.AND P0, PT, R23, R6, PT ;  /* 0x000000061700720c */ /* 0x004fda0003f04270 */
[----:B------:R-:W-:Y:S05]  /*6800*/  @!P0 BRA `(.L_x_172) ;  /* 0x0000000000388947 */ /* 0x000fea0003800000 */
[----:B------:R-:W2:Y:S04]  /*6810*/  LDG.E R13, desc[UR6][R10.64+0x14] ;  /* 0x000014060a0d7981 */ /* 0x000ea8000c1e1900 */
[----:B------:R-:W3:Y:S04]  /*6820*/  LDG.E R7, desc[UR6][R10.64+0x4] ;  /* 0x000004060a077981 */ /* 0x000ee8000c1e1900 */
[----:B------:R-:W4:Y:S04]  /*6830*/  LDG.E R17, desc[UR6][R10.64+0x18] ;  /* 0x000018060a117981 */ /* 0x000f28000c1e1900 */
[----:B------:R-:W5:Y:S04]  /*6840*/  LDG.E R15, desc[UR6][R10.64+0x8] ;  /* 0x000008060a0f7981 */ /* 0x000f68000c1e1900 */
[----:B01----:R-:W5:Y:S04]  /*6850*/  LDG.E R21, desc[UR6][R10.64+0x1c] ;  /* 0x00001c060a157981 */ /* 0x003f68000c1e1900 */
[----:B------:R-:W5:Y:S04]  /*6860*/  LDG.E R19, desc[UR6][R10.64+0xc] ;  /* 0x00000c060a137981 */ /* 0x000f68000c1e1900 */
[----:B------:R0:W-:Y:S04]  /*6870*/  STG.E desc[UR6][R10.64], R6 ;  /* 0x000000060a007986 */ /* 0x0001e8000c101906 */
[----:B------:R0:W-:Y:S04]  /*6880*/  STG.E desc[UR6][R10.64+0x10], R23 ;  /* 0x000010170a007986 */ /* 0x0001e8000c101906 */
[----:B--2---:R0:W-:Y:S04]  /*6890*/  STG.E desc[UR6][R10.64+0x4], R13 ;  /* 0x0000040d0a007986 */ /* 0x0041e8000c101906 */
[----:B---3--:R0:W-:Y:S04]  /*68a0*/  STG.E desc[UR6][R10.64+0x14], R7 ;  /* 0x000014070a007986 */ /* 0x0081e8000c101906 */
[----:B----4-:R0:W-:Y:S04]  /*68b0*/  STG.E desc[UR6][R10.64+0x8], R17 ;  /* 0x000008110a007986 */ /* 0x0101e8000c101906 */
[----:B-----5:R0:W-:Y:S04]  /*68c0*/  STG.E desc[UR6][R10.64+0x18], R15 ;  /* 0x0000180f0a007986 */ /* 0x0201e8000c101906 */
[----:B------:R0:W-:Y:S04]  /*68d0*/  STG.E desc[UR6][R10.64+0xc], R21 ;  /* 0x00000c150a007986 */ /* 0x0001e8000c101906 */
[----:B------:R0:W-:Y:S02]  /*68e0*/  STG.E desc[UR6][R10.64+0x1c], R19 ;  /* 0x00001c130a007986 */ /* 0x0001e4000c101906 */
.L_x_172:
[----:B------:R-:W-:Y:S05]  /*68f0*/  BSYNC.RECONVERGENT B1 ;  /* 0x0000000000017941 */ /* 0x000fea0003800200 */
.L_x_171:
[----:B------:R-:W-:Y:S02]  /*6900*/  VIADD R9, R9, 0x1 ;  /* 0x0000000109097836 */ /* 0x000fe40000000000 */
[----:B------:R-:W-:-:S03]  /*6910*/  VIADD R8, R8, 0xffffffff ;  /* 0xffffffff08087836 */ /* 0x000fc60000000000 */
[----:B------:R-:W-:-:S13]  /*6920*/  ISETP.NE.AND P0, PT, R9, R0, PT ;  /* 0x000000000900720c */ /* 0x000fda0003f05270 */
[----:B------:R-:W-:Y:S05]  /*6930*/  @P0 BRA `(.L_x_177) ;  /* 0xfffffff800a80947 */ /* 0x000fea000383ffff */
.L_x_170:
[----:B------:R-:W-:Y:S05]  /*6940*/  BSYNC.RECONVERGENT B0 ;  /* 0x0000000000007941 */ /* 0x000fea0003800200 */
.L_x_169:
[----:B------:R-:W-:Y:S01]  /*6950*/  ISETP.GE.AND P0, PT, R4, 0x1, PT ;  /* 0x000000010400780c */ /* 0x000fe20003f06270 */
[----:B------:R3:W-:-:S12]  /*6960*/  STG.E desc[UR6][R24.64+0xfa04], RZ ;  /* 0x00fa04ff18007986 */ /* 0x0007d8000c101906 */
[----:B---3--:R-:W-:Y:S05]  /*6970*/  @!P0 EXIT ;  /* 0x000000000000894d */ /* 0x008fea0003800000 */
[----:B------:R-:W-:Y:S01]  /*6980*/  ISETP.GE.U32.AND P0, PT, R4, 0x4, PT ;  /* 0x000000040400780c */ /* 0x000fe20003f06070 */
[----:B------:R-:W-:Y:S01]  /*6990*/  BSSY.RECONVERGENT B0, `(.L_x_178) ;  /* 0x0000049000007945 */ /* 0x000fe20003800200 */
[----:B------:R-:W-:Y:S01]  /*69a0*/  VIMNMX.U32 R0, PT, PT, R0, 0x3e7, PT ;  /* 0x000003e700007848 */ /* 0x000fe20003fe0000 */
[----:B0-----:R-:W-:Y:S02]  /*69b0*/  IMAD.MOV.U32 R15, RZ, RZ, RZ ;  /* 0x000000ffff0f7224 */ /* 0x001fe400078e00ff */
[----:B------:R-:W-:Y:S02]  /*69c0*/  IMAD.MOV.U32 R5, RZ, RZ, RZ ;  /* 0x000000ffff057224 */ /* 0x000fe400078e00ff */
[----:B------:R-:W-:-:S05]  /*69d0*/  VIADD R3, R0, 0x1 ;  /* 0x0000000100037836 */ /* 0x000fca0000000000 */
[----:B------:R-:W-:-:S04]  /*69e0*/  LOP3.LUT R0, R3, 0x3, RZ, 0xc0, !PT ;  /* 0x0000000303007812 */ /* 0x000fc800078ec0ff */
[----:B------:R-:W-:Y:S01]  /*69f0*/  ISETP.NE.AND P1, PT, R0, RZ, PT ;  /* 0x000000ff0000720c */ /* 0x000fe20003f25270 */
[----:B------:R-:W-:-:S12]  /*6a00*/  @!P0 BRA `(.L_x_179) ;  /* 0x0000000400048947 */ /* 0x000fd80003800000 */
[----:B------:R-:W0:Y:S01]  /*6a10*/  LDCU.64 UR4, c[0x0][0x420] ;  /* 0x00008400ff0477ac */ /* 0x000e220008000a00 */
[----:B------:R-:W-:Y:S01]  /*6a20*/  LOP3.LUT R5, R3, 0x7fc, RZ, 0xc0, !PT ;  /* 0x000007fc03057812 */ /* 0x000fe200078ec0ff */
[----:B------:R-:W-:-:S04]  /*6a30*/  IMAD.MOV.U32 R15, RZ, RZ, RZ ;  /* 0x000000ffff0f7224 */ /* 0x000fc800078e00ff */
[----:B------:R-:W-:Y:S01]  /*6a40*/  IMAD.MOV R4, RZ, RZ, -R5 ;  /* 0x000000ffff047224 */ /* 0x000fe200078e0a05 */
[----:B0-----:R-:W-:-:S04]  /*6a50*/  IADD3 R2, P2, PT, R34, UR4, RZ ;  /* 0x0000000422027c10 */ /* 0x001fc8000ff5e0ff */
[----:B------:R-:W-:-:S04]  /*6a60*/  IADD3 R2, P0, PT, R2, 0x24, RZ ;  /* 0x0000002402027810 */ /* 0x000fc80007f1e0ff */
[----:B------:R-:W-:-:S09]  /*6a70*/  IADD3.X R3, PT, PT, RZ, UR5, R35, P0, P2 ;  /* 0x00000005ff037c10 */ /* 0x000fd200087e4423 */
.L_x_180:
[----:B---3--:R-:W3:Y:S01]  /*6a80*/  LDG.E R6, desc[UR6][R2.64+-0x20] ;  /* 0xffffe00602067981 */ /* 0x008ee2000c1e1900 */
[----:B--2---:R-:W-:Y:S01]  /*6a90*/  IMAD.WIDE R8, R15, 0x18, R24 ;  /* 0x000000180f087825 */ /* 0x004fe200078e0218 */
[----:B---3--:R-:W-:-:S05]  /*6aa0*/  SHF.R.S32.HI R7, RZ, 0x1f, R6 ;  /* 0x0000001fff077819 */ /* 0x008fca0000011406 */
[----:B------:R0:W-:Y:S04]  /*6ab0*/  STG.E.64 desc[UR6][R8.64+0x9c40], R6 ;  /* 0x009c400608007986 */ /* 0x0001e8000c101b06 */
[----:B------:R-:W2:Y:S04]  /*6ac0*/  LDG.E R10, desc[UR6][R2.64+-0x1c] ;  /* 0xffffe406020a7981 */ /* 0x000ea8000c1e1900 */
[----:B------:R-:W3:Y:S01]  /*6ad0*/  LDG.E R17, desc[UR6][R24.64+0xfa04] ;  /* 0x00fa040618117981 */ /* 0x000ee2000c1e1900 */
[----:B--2---:R-:W-:Y:S01]  /*6ae0*/  SHF.R.S32.HI R11, RZ, 0x1f, R10 ;  /* 0x0000001fff0b7819 */ /* 0x004fe2000001140a */
[----:B---3--:R-:W-:-:S05]  /*6af0*/  IMAD.WIDE R12, R17, 0x18, R24 ;  /* 0x00000018110c7825 */ /* 0x008fca00078e0218 */
[----:B------:R2:W-:Y:S04]  /*6b00*/  STG.E.64 desc[UR6][R12.64+0x9c48], R10 ;  /* 0x009c480a0c007986 */ /* 0x0005e8000c101b06 */
[----:B------:R-:W3:Y:S01]  /*6b10*/  LDG.E R14, desc[UR6][R2.64+-0x18] ;  /* 0xffffe806020e7981 */ /* 0x000ee2000c1e1900 */
[----:B-1----:R-:W-:Y:S01]  /*6b20*/  VIADD R19, R17, 0x1 ;  /* 0x0000000111137836 */ /* 0x002fe20000000000 */
[----:B---3--:R-:W-:-:S05]  /*6b30*/  SHF.R.S32.HI R15, RZ, 0x1f, R14 ;  /* 0x0000001fff0f7819 */ /* 0x008fca000001140e */
[----:B------:R-:W-:Y:S04]  /*6b40*/  STG.E.64 desc[UR6][R12.64+0x9c50], R14 ;  /* 0x009c500e0c007986 */ /* 0x000fe8000c101b06 */
[----:B------:R-:W-:Y:S04]  /*6b50*/  STG.E desc[UR6][R24.64+0xfa04], R19 ;  /* 0x00fa041318007986 */ /* 0x000fe8000c101906 */
[----:B0-----:R-:W3:Y:S02]  /*6b60*/  LDG.E R6, desc[UR6][R2.64+-0x10] ;  /* 0xfffff00602067981 */ /* 0x001ee4000c1e1900 */
[----:B---3--:R-:W-:-:S05]  /*6b70*/  SHF.R.S32.HI R7, RZ, 0x1f, R6 ;  /* 0x0000001fff077819 */ /* 0x008fca0000011406 */
[----:B------:R0:W-:Y:S04]  /*6b80*/  STG.E.64 desc[UR6][R12.64+0x9c58], R6 ;  /* 0x009c58060c007986 */ /* 0x0001e8000c101b06 */
[----:B------:R-:W3:Y:S04]  /*6b90*/  LDG.E R8, desc[UR6][R2.64+-0xc] ;  /* 0xfffff40602087981 */ /* 0x000ee8000c1e1900 */
[----:B------:R-:W2:Y:S01]  /*6ba0*/  LDG.E R21, desc[UR6][R24.64+0xfa04] ;  /* 0x00fa040618157981 */ /* 0x000ea2000c1e1900 */
[----:B---3--:R-:W-:Y:S01]  /*6bb0*/  SHF.R.S32.HI R9, RZ, 0x1f, R8 ;  /* 0x0000001fff097819 */ /* 0x008fe20000011408 */
[----:B--2---:R-:W-:-:S05]  /*6bc0*/  IMAD.WIDE R10, R21, 0x18, R24 ;  /* 0x00000018150a7825 */ /* 0x004fca00078e0218 */
[----:B------:R1:W-:Y:S04]  /*6bd0*/  STG.E.64 desc[UR6][R10.64+0x9c48], R8 ;  /* 0x009c48080a007986 */ /* 0x0003e8000c101b06 */
[----:B------:R-:W2:Y:S01]  /*6be0*/  LDG.E R16, desc[UR6][R2.64+-0x8] ;  /* 0xfffff80602107981 */ /* 0x000ea2000c1e1900 */
[----:B------:R-:W-:Y:S01]  /*6bf0*/  VIADD R21, R21, 0x1 ;  /* 0x0000000115157836 */ /* 0x000fe20000000000 */
[----:B--2---:R-:W-:-:S05]  /*6c00*/  SHF.R.S32.HI R17, RZ, 0x1f, R16 ;  /* 0x0000001fff117819 */ /* 0x004fca0000011410 */
[----:B------:R-:W-:Y:S04]  /*6c10*/  STG.E.64 desc[UR6][R10.64+0x9c50], R16 ;  /* 0x009c50100a007986 */ /* 0x000fe8000c101b06 */
[----:B------:R-:W-:Y:S04]  /*6c20*/  STG.E desc[UR6][R24.64+0xfa04], R21 ;  /* 0x00fa041518007986 */ /* 0x000fe8000c101906 */
[----:B0-----:R-:W2:Y:S02]  /*6c30*/  LDG.E R6, desc[UR6][R2.64] ;  /* 0x0000000602067981 */ /* 0x001ea4000c1e1900 */
[----:B--2---:R-:W-:-:S05]  /*6c40*/  SHF.R.S32.HI R7, RZ, 0x1f, R6 ;  /* 0x0000001fff077819 */ /* 0x004fca0000011406 */
[----:B------:R0:W-:Y:S04]  /*6c50*/  STG.E.64 desc[UR6][R10.64+0x9c58], R6 ;  /* 0x009c58060a007986 */ /* 0x0001e8000c101b06 */
[----:B------:R-:W2:Y:S04]  /*6c60*/  LDG.E R12, desc[UR6][R2.64+0x4] ;  /* 0x00000406020c7981 */ /* 0x000ea8000c1e1900 */
[----:B------:R-:W1:Y:S01]  /*6c70*/  LDG.E R19, desc[UR6][R24.64+0xfa04] ;  /* 0x00fa040618137981 */ /* 0x000e62000c1e1900 */
[----:B--2---:R-:W-:Y:S01]  /*6c80*/  SHF.R.S32.HI R13, RZ, 0x1f, R12 ;  /* 0x0000001fff0d7819 */ /* 0x004fe2000001140c */
[----:B-1----:R-:W-:-:S05]  /*6c90*/  IMAD.WIDE R8, R19, 0x18, R24 ;  /* 0x0000001813087825 */ /* 0x002fca00078e0218 */
[----:B------:R1:W-:Y:S04]  /*6ca0*/  STG.E.64 desc[UR6][R8.64+0x9c48], R12 ;  /* 0x009c480c08007986 */ /* 0x0003e8000c101b06 */
[----:B------:R-:W2:Y:S01]  /*6cb0*/  LDG.E R14, desc[UR6][R2.64+0x8] ;  /* 0x00000806020e7981 */ /* 0x000ea2000c1e1900 */
[----:B------:R-:W-:Y:S01]  /*6cc0*/  VIADD R19, R19, 0x1 ;  /* 0x0000000113137836 */ /* 0x000fe20000000000 */
[----:B--2---:R-:W-:-:S05]  /*6cd0*/  SHF.R.S32.HI R15, RZ, 0x1f, R14 ;  /* 0x0000001fff0f7819 */ /* 0x004fca000001140e */
[----:B------:R2:W-:Y:S04]  /*6ce0*/  STG.E.64 desc[UR6][R8.64+0x9c50], R14 ;  /* 0x009c500e08007986 */ /* 0x0005e8000c101b06 */
[----:B------:R3:W-:Y:S04]  /*6cf0*/  STG.E desc[UR6][R24.64+0xfa04], R19 ;  /* 0x00fa041318007986 */ /* 0x0007e8000c101906 */
[----:B0-----:R-:W4:Y:S02]  /*6d00*/  LDG.E R6, desc[UR6][R2.64+0x10] ;  /* 0x0000100602067981 */ /* 0x001f24000c1e1900 */
[----:B----4-:R-:W-:-:S05]  /*6d10*/  SHF.R.S32.HI R7, RZ, 0x1f, R6 ;  /* 0x0000001fff077819 */ /* 0x010fca0000011406 */
[----:B------:R3:W-:Y:S04]  /*6d20*/  STG.E.64 desc[UR6][R8.64+0x9c58], R6 ;  /* 0x009c580608007986 */ /* 0x0007e8000c101b06 */
[----:B------:R-:W4:Y:S04]  /*6d30*/  LDG.E R10, desc[UR6][R2.64+0x14] ;  /* 0x00001406020a7981 */ /* 0x000f28000c1e1900 */
[----:B------:R-:W1:Y:S01]  /*6d40*/  LDG.E R21, desc[UR6][R24.64+0xfa04] ;  /* 0x00fa040618157981 */ /* 0x000e62000c1e1900 */
[----:B----4-:R-:W-:Y:S01]  /*6d50*/  SHF.R.S32.HI R11, RZ, 0x1f, R10 ;  /* 0x0000001fff0b7819 */ /* 0x010fe2000001140a */
[----:B-1----:R-:W-:-:S05]  /*6d60*/  IMAD.WIDE R12, R21, 0x18, R24 ;  /* 0x00000018150c7825 */ /* 0x002fca00078e0218 */
[----:B------:R3:W-:Y:S04]  /*6d70*/  STG.E.64 desc[UR6][R12.64+0x9c48], R10 ;  /* 0x009c480a0c007986 */ /* 0x0007e8000c101b06 */
[----:B------:R0:W4:Y:S01]  /*6d80*/  LDG.E R16, desc[UR6][R2.64+0x18] ;  /* 0x0000180602107981 */ /* 0x000122000c1e1900 */
[----:B--2---:R-:W-:Y:S02]  /*6d90*/  VIADD R15, R21, 0x1 ;  /* 0x00000001150f7836 */ /* 0x004fe40000000000 */
[----:B------:R-:W-:-:S05]  /*6da0*/  VIADD R4, R4, 0x4 ;  /* 0x0000000404047836 */ /* 0x000fca0000000000 */
[----:B------:R-:W-:Y:S02]  /*6db0*/  ISETP.NE.AND P0, PT, R4, RZ, PT ;  /* 0x000000ff0400720c */ /* 0x000fe40003f05270 */
[----:B0-----:R-:W-:-:S05]  /*6dc0*/  IADD3 R2, P2, PT, R2, 0x40, RZ ;  /* 0x0000004002027810 */ /* 0x001fca0007f5e0ff */
[----:B------:R-:W-:Y:S01]  /*6dd0*/  IMAD.X R3, RZ, RZ, R3, P2 ;  /* 0x000000ffff037224 */ /* 0x000fe200010e0603 */
[----:B----4-:R-:W-:-:S05]  /*6de0*/  SHF.R.S32.HI R17, RZ, 0x1f, R16 ;  /* 0x0000001fff117819 */ /* 0x010fca0000011410 */
[----:B------:R3:W-:Y:S04]  /*6df0*/  STG.E.64 desc[UR6][R12.64+0x9c50], R16 ;  /* 0x009c50100c007986 */ /* 0x0007e8000c101b06 */
[----:B------:R3:W-:Y:S01]  /*6e00*/  STG.E desc[UR6][R24.64+0xfa04], R15 ;  /* 0x00fa040f18007986 */ /* 0x0007e2000c101906 */
[----:B------:R-:W-:Y:S05]  /*6e10*/  @P0 BRA `(.L_x_180) ;  /* 0xfffffffc00180947 */ /* 0x000fea000383ffff */
.L_x_179:
[----:B------:R-:W-:Y:S05]  /*6e20*/  BSYNC.RECONVERGENT B0 ;  /* 0x0000000000007941 */ /* 0x000fea0003800200 */
.L_x_178:
[----:B------:R-:W-:Y:S05]  /*6e30*/  @!P1 EXIT ;  /* 0x000000000000994d */ /* 0x000fea0003800000 */
[----:B------:R-:W3:Y:S01]  /*6e40*/  LDCU.64 UR4, c[0x0][0x420] ;  /* 0x00008400ff0477ac */ /* 0x000ee20008000a00 */
[----:B------:R-:W-:-:S04]  /*6e50*/  IMAD.WIDE.U32 R34, R5, 0x10, R34 ;  /* 0x0000001005227825 */ /* 0x000fc800078e0022 */
[----:B------:R-:W-:Y:S01]  /*6e60*/  IMAD.MOV R0, RZ, RZ, -R0 ;  /* 0x000000ffff007224 */ /* 0x000fe200078e0a00 */
[----:B---3--:R-:W-:-:S04]  /*6e70*/  IADD3 R10, P0, PT, R34, UR4, RZ ;  /* 0x00000004220a7c10 */ /* 0x008fc8000ff1e0ff */
[----:B------:R-:W-:-:S04]  /*6e80*/  IADD3 R10, P1, PT, R10, 0xc, RZ ;  /* 0x0000000c0a0a7810 */ /* 0x000fc80007f3e0ff */
[----:B------:R-:W-:-:S09]  /*6e90*/  IADD3.X R11, PT, PT, RZ, UR5, R35, P1, P0 ;  /* 0x00000005ff0b7c10 */ /* 0x000fd20008fe0423 */
.L_x_181:
[----:B0-----:R-:W3:Y:S01]  /*6ea0*/  LDG.E R2, desc[UR6][R10.64+-0x8] ;  /* 0xfffff8060a027981 */ /* 0x001ee2000c1e1900 */
        /* <DEDUP_REMOVED lines=8> */
[----:B------:R2:W3:Y:S01]  /*6f30*/  LDG.E R8, desc[UR6][R10.64] ;  /* 0x000000060a087981 */ /* 0x0004e2000c1e1900 */
[----:B------:R-:W-:Y:S02]  /*6f40*/  VIADD R15, R15, 0x1 ;  /* 0x000000010f0f7836 */ /* 0x000fe40000000000 */
[----:B------:R-:W-:-:S05]  /*6f50*/  VIADD R0, R0, 0x1 ;  /* 0x0000000100007836 */ /* 0x000fca0000000000 */
[----:B------:R-:W-:Y:S02]  /*6f60*/  ISETP.NE.AND P0, PT, R0, RZ, PT ;  /* 0x000000ff0000720c */ /* 0x000fe40003f05270 */
[----:B--2---:R-:W-:-:S05]  /*6f70*/  IADD3 R10, P1, PT, R10, 0x10, RZ ;  /* 0x000000100a0a7810 */ /* 0x004fca0007f3e0ff */
[----:B------:R-:W-:Y:S01]  /*6f80*/  IMAD.X R11, RZ, RZ, R11, P1 ;  /* 0x000000ffff0b7224 */ /* 0x000fe200008e060b */
[----:B---3--:R-:W-:-:S05]  /*6f90*/  SHF.R.S32.HI R9, RZ, 0x1f, R8 ;  /* 0x0000001fff097819 */ /* 0x008fca0000011408 */
[----:B------:R0:W-:Y:S04]  /*6fa0*/  STG.E.64 desc[UR6][R6.64+0x9c50], R8 ;  /* 0x009c500806007986 */ /* 0x0001e8000c101b06 */
[----:B------:R0:W-:Y:S01]  /*6fb0*/  STG.E desc[UR6][R24.64+0xfa04], R15 ;  /* 0x00fa040f18007986 */ /* 0x0001e2000c101906 */
[----:B------:R-:W-:Y:S05]  /*6fc0*/  @P0 BRA `(.L_x_181) ;  /* 0xfffffffc00b40947 */ /* 0x000fea000383ffff */
[----:B------:R-:W-:Y:S05]  /*6fd0*/  EXIT ;  /* 0x000000000000794d */ /* 0x000fea0003800000 */
.L_x_182:
[----:B------:R-:W-:-:S00]  /*6fe0*/  BRA `(.L_x_182) ;  /* 0xfffffffc00fc7947 */ /* 0x000fc0000383ffff */
[----:B------:R-:W-:-:S00]  /*6ff0*/  NOP ;  /* 0x0000000000007918 */ /* 0x000fc00000000000 */
        /* <DEDUP_REMOVED lines=8> */
.L_x_221:


//--------------------- .text._Z20evacuateKernelRandomP16EvacuationResultPbjiiiiPiS2_S2_S2_S2_S2_S2_S2_S2_ --------------------------
	.section	.text._Z20evacuateKernelRandomP16EvacuationResultPbjiiiiPiS2_S2_S2_S2_S2_S2_S2_S2_,"ax",@progbits
	.align	128
        .global         _Z20evacuateKernelRandomP16EvacuationResultPbjiiiiPiS2_S2_S2_S2_S2_S2_S2_S2_
        .type           _Z20evacuateKernelRandomP16EvacuationResultPbjiiiiPiS2_S2_S2_S2_S2_S2_S2_S2_,@function
        .size           _Z20evacuateKernelRandomP16EvacuationResultPbjiiiiPiS2_S2_S2_S2_S2_S2_S2_S2_,(.L_x_222 - _Z20evacuateKernelRandomP16EvacuationResultPbjiiiiPiS2_S2_S2_S2_S2_S2_S2_S2_)
        .other          _Z20evacuateKernelRandomP16EvacuationResultPbjiiiiPiS2_S2_S2_S2_S2_S2_S2_S2_,@"STO_CUDA_ENTRY STV_DEFAULT"
_Z20evacuateKernelRandomP16EvacuationResultPbjiiiiPiS2_S2_S2_S2_S2_S2_S2_S2_:
.text._Z20evacuateKernelRandomP16EvacuationResultPbjiiiiPiS2_S2_S2_S2_S2_S2_S2_S2_:
[----:B------:R-:W0:Y:S01]  /*0000*/  LDC R1, c[0x0][0x37c] ;  /* 0x0000df00ff017b82 */ /* 0x000e220000000800 */
[----:B------:R-:W1:Y:S07]  /*0010*/  S2R R0, SR_TID.X ;  /* 0x0000000000007919 */ /* 0x000e6e0000002100 */
[----:B------:R-:W1:Y:S01]  /*0020*/  S2UR UR4, SR_CTAID.X ;  /* 0x00000000000479c3 */ /* 0x000e620000002500 */
[----:B------:R-:W2:Y:S01]  /*0030*/  LDCU UR5, c[0x0][0x39c] ;  /* 0x00007380ff0577ac */ /* 0x000ea20008000800 */
[----:B0-----:R-:W-:-:S06]  /*0040*/  VIADD R1, R1, 0xfffffe00 ;  /* 0xfffffe0001017836 */ /* 0x001fcc0000000000 */
[----:B------:R-:W1:Y:S02]  /*0050*/  LDC R7, c[0x0][0x360] ;  /* 0x0000d800ff077b82 */ /* 0x000e640000000800 */
[----:B-1----:R-:W-:-:S05]  /*0060*/  IMAD R7, R7, UR4, R0 ;  /* 0x0000000407077c24 */ /* 0x002fca000f8e0200 */
[----:B--2---:R-:W-:-:S13]  /*0070*/  ISETP.GE.AND P0, PT, R7, UR5, PT ;  /* 0x0000000507007c0c */ /* 0x004fda000bf06270 */
[----:B------:R-:W-:Y:S05]  /*0080*/  @P0 EXIT ;  /* 0x000000000000094d */ /* 0x000fea0003800000 */
[----:B------:R-:W0:Y:S01]  /*0090*/  LDC.64 R4, c[0x0][0x3a8] ;  /* 0x0000ea00ff047b82 */ /* 0x000e220000000a00 */
[----:B------:R-:W1:Y:S01]  /*00a0*/  LDCU.64 UR8, c[0x0][0x358] ;  /* 0x00006b00ff0877ac */ /* 0x000e620008000a00 */
[----:B------:R-:W2:Y:S06]  /*00b0*/  LDCU.64 UR6, c[0x0][0x390] ;  /* 0x00007200ff0677ac */ /* 0x000eac0008000a00 */
[----:B------:R-:W3:Y:S01]  /*00c0*/  LDC.64 R2, c[0x0][0x3b0] ;  /* 0x0000ec00ff027b82 */ /* 0x000ee20000000a00 */
[----:B------:R-:W4:Y:S07]  /*00d0*/  LDCU.64 UR10, c[0x0][0x388] ;  /* 0x00007100ff0a77ac */ /* 0x000f2e0008000a00 */
[----:B------:R-:W5:Y:S01]  /*00e0*/  LDC.64 R8, c[0x0][0x3b8] ;  /* 0x0000ee00ff087b82 */ /* 0x000f620000000a00 */
[----:B0-----:R-:W-:-:S07]  /*00f0*/  IMAD.WIDE R4, R7, 0x4, R4 ;  /* 0x0000000407047825 */ /* 0x001fce00078e0204 */
[----:B------:R-:W0:Y:S01]  /*0100*/  LDC.64 R10, c[0x0][0x380] ;  /* 0x0000e000ff0a7b82 */ /* 0x000e220000000a00 */
[----:B-1----:R-:W4:Y:S01]  /*0110*/  LDG.E R0, desc[UR8][R4.64] ;  /* 0x0000000804007981 */ /* 0x002f22000c1e1900 */
[----:B---3--:R-:W-:-:S06]  /*0120*/  IMAD.WIDE R2, R7, 0x4, R2 ;  /* 0x0000000407027825 */ /* 0x008fcc00078e0202 */
[----:B------:R1:W3:Y:S01]  /*0130*/  LDG.E R3, desc[UR8][R2.64] ;  /* 0x0000000802037981 */ /* 0x0002e2000c1e1900 */
[----:B-----5:R-:W-:-:S06]  /*0140*/  IMAD.WIDE R8, R7, 0x4, R8 ;  /* 0x0000000407087825 */ /* 0x020fcc00078e0208 */
[----:B------:R-:W5:Y:S01]  /*0150*/  LDG.E R8, desc[UR8][R8.64] ;  /* 0x0000000808087981 */ /* 0x000f62000c1e1900 */
[----:B------:R-:W-:Y:S02]  /*0160*/  IMAD.MOV.U32 R12, RZ, RZ, 0x1 ;  /* 0x00000001ff0c7424 */ /* 0x000fe400078e00ff */
[----:B------:R-:W-:Y:S02]  /*0170*/  IMAD.MOV.U32 R13, RZ, RZ, RZ ;  /* 0x000000ffff0d7224 */ /* 0x000fe400078e00ff */
[----:B0-----:R-:W-:-:S05]  /*0180*/  IMAD.WIDE R10, R7, 0xfa08, R10 ;  /* 0x0000fa08070a7825 */ /* 0x001fca00078e020a */
[----:B------:R0:W-:Y:S01]  /*0190*/  STG.E.64 desc[UR8][R10.64+0xfa00], R12 ;  /* 0x00fa000c0a007986 */ /* 0x0001e2000c101b08 */
[----:B--2---:R-:W-:Y:S02]  /*01a0*/  UISETP.GE.AND UP0, UPT, UR7, 0x1, UPT ;  /* 0x000000010700788c */ /* 0x004fe4000bf06270 */
[C---:B------:R-:W-:Y:S02]  /*01b0*/  IMAD R6, R7.reuse, UR7, RZ ;  /* 0x0000000707067c24 */ /* 0x040fe4000f8e02ff */
[----:B-1----:R-:W-:-:S03]  /*01c0*/  VIADD R2, R7, UR6 ;  /* 0x0000000607027c36 */ /* 0x002fc60008000000 */
[----:B------:R-:W-:Y:S02]  /*01d0*/  SHF.R.S32.HI R15, RZ, 0x1f, R6 ;  /* 0x0000001fff0f7819 */ /* 0x000fe40000011406 */
[----:B----4-:R-:W-:-:S04]  /*01e0*/  IADD3 R5, P0, PT, R6, UR10, RZ ;  /* 0x0000000a06057c10 */ /* 0x010fc8000ff1e0ff */
[----:B------:R-:W-:Y:S01]  /*01f0*/  IADD3.X R7, PT, PT, R15, UR11, RZ, P0, !PT ;  /* 0x0000000b0f077c10 */ /* 0x000fe200087fe4ff */
[----:B------:R0:W-:Y:S01]  /*0200*/  STG.E desc[UR8][R10.64], R0 ;  /* 0x000000000a007986 */ /* 0x0001e2000c101908 */
[----:B---3--:R-:W-:Y:S02]  /*0210*/  SHF.R.S32.HI R4, RZ, 0x1f, R3 ;  /* 0x0000001fff047819 */ /* 0x008fe40000011403 */
[----:B-----5:R-:W-:Y:S01]  /*0220*/  SHF.R.S32.HI R21, RZ, 0x1f, R8 ;  /* 0x0000001fff157819 */ /* 0x020fe20000011408 */
[----:B0-----:R-:W-:Y:S06]  /*0230*/  BRA.U !UP0, `(.L_x_183) ;  /* 0x0000000508247547 */ /* 0x001fec000b800000 */
[----:B------:R-:W-:Y:S01]  /*0240*/  UISETP.GE.U32.AND UP1, UPT, UR7, 0x10, UPT ;  /* 0x000000100700788c */ /* 0x000fe2000bf26070 */
[----:B------:R-:W-:Y:S01]  /*0250*/  IMAD.MOV.U32 R14, RZ, RZ, RZ ;  /* 0x000000ffff0e7224 */ /* 0x000fe200078e00ff */
[----:B------:R-:W-:-:S04]  /*0260*/  ULOP3.LUT UR4, UR7, 0xf, URZ, 0xc0, !UPT ;  /* 0x0000000f07047892 */ /* 0x000fc8000f8ec0ff */
[----:B------:R-:W-:-:S03]  /*0270*/  UISETP.NE.AND UP0, UPT, UR4, URZ, UPT ;  /* 0x000000ff0400728c */ /* 0x000fc6000bf05270 */
[----:B------:R-:W-:Y:S08]  /*0280*/  BRA.U !UP1, `(.L_x_184) ;  /* 0x0000000109707547 */ /* 0x000ff0000b800000 */
[----:B------:R-:W-:Y:S01]  /*0290*/  ULOP3.LUT UR5, UR7, 0x7ffffff0, URZ, 0xc0, !UPT ;  /* 0x7ffffff007057892 */ /* 0x000fe2000f8ec0ff */
[----:B------:R-:W-:-:S03]  /*02a0*/  IADD3 R9, P0, PT, R5, 0x7, RZ ;  /* 0x0000000705097810 */ /* 0x000fc60007f1e0ff */
[----:B------:R-:W-:Y:S02]  /*02b0*/  UIADD3 UR6, UPT, UPT, -UR5, URZ, URZ ;  /* 0x000000ff05067290 */ /* 0x000fe4000fffe1ff */
[----:B------:R-:W-:Y:S02]  /*02c0*/  IMAD.X R16, RZ, RZ, R7, P0 ;  /* 0x000000ffff107224 */ /* 0x000fe400000e0607 */
[----:B------:R-:W-:-:S08]  /*02d0*/  IMAD.U32 R14, RZ, RZ, UR5 ;  /* 0x00000005ff0e7e24 */ /* 0x000fd0000f8e00ff */
.L_x_185:
[----:B0-----:R-:W-:Y:S01]  /*02e0*/  IMAD.MOV.U32 R12, RZ, RZ, R9 ;  /* 0x000000ffff0c7224 */ /* 0x001fe200078e0009 */
[----:B------:R-:W-:Y:S01]  /*02f0*/  UIADD3 UR6, UPT, UPT, UR6, 0x10, URZ ;  /* 0x0000001006067890 */ /* 0x000fe2000fffe0ff */
[----:B------:R-:W-:-:S03]  /*0300*/  IMAD.MOV.U32 R13, RZ, RZ, R16 ;  /* 0x000000ffff0d7224 */ /* 0x000fc600078e0010 */
[----:B------:R-:W-:Y:S01]  /*0310*/  UISETP.NE.AND UP1, UPT, UR6, URZ, UPT ;  /* 0x000000ff0600728c */ /* 0x000fe2000bf25270 */
[----:B------:R-:W-:Y:S01]  /*0320*/  IADD3 R9, P0, PT, R12, 0x10, RZ ;  /* 0x000000100c097810 */ /* 0x000fe20007f1e0ff */
[----:B------:R0:W-:Y:S04]  /*0330*/  STG.E.U8 desc[UR8][R12.64+-0x7], RZ ;  /* 0xfffff9ff0c007986 */ /* 0x0001e8000c101108 */
[----:B------:R0:W-:Y:S01]  /*0340*/  STG.E.U8 desc[UR8][R12.64+-0x6], RZ ;  /* 0xfffffaff0c007986 */ /* 0x0001e2000c101108 */
[----:B------:R-:W-:-:S03]  /*0350*/  IMAD.X R16, RZ, RZ, R13, P0 ;  /* 0x000000ffff107224 */ /* 0x000fc600000e060d */
        /* <DEDUP_REMOVED lines=14> */
[----:B------:R-:W-:Y:S05]  /*0440*/  BRA.U UP1, `(.L_x_185) ;  /* 0xfffffffd01a47547 */ /* 0x000fea000b83ffff */
.L_x_184:
[----:B------:R-:W-:Y:S05]  /*0450*/  BRA.U !UP0, `(.L_x_183) ;  /* 0x00000001089c7547 */ /* 0x000fea000b800000 */
[----:B------:R-:W-:Y:S02]  /*0460*/  UISETP.GE.U32.AND UP0, UPT, UR4, 0x8, UPT ;  /* 0x000000080400788c */ /* 0x000fe4000bf06070 */
[----:B------:R-:W-:-:S04]  /*0470*/  ULOP3.LUT UR5, UR7, 0x7, URZ, 0xc0, !UPT ;  /* 0x0000000707057892 */ /* 0x000fc8000f8ec0ff */
[----:B------:R-:W-:-:S03]  /*0480*/  UISETP.NE.AND UP1, UPT, UR5, URZ, UPT ;  /* 0x000000ff0500728c */ /* 0x000fc6000bf25270 */
[----:B------:R-:W-:Y:S08]  /*0490*/  BRA.U !UP0, `(.L_x_186) ;  /* 0x00000001082c7547 */ /* 0x000ff0000b800000 */
[C---:B0-----:R-:W-:Y:S01]  /*04a0*/  IADD3 R12, P0, PT, R14.reuse, R5, RZ ;  /* 0x000000050e0c7210 */ /* 0x041fe20007f1e0ff */
[----:B------:R-:W-:-:S03]  /*04b0*/  VIADD R14, R14, 0x8 ;  /* 0x000000080e0e7836 */ /* 0x000fc60000000000 */
[----:B------:R-:W-:-:S05]  /*04c0*/  IADD3.X R13, PT, PT, RZ, R7, RZ, P0, !PT ;  /* 0x00000007ff0d7210 */ /* 0x000fca00007fe4ff */
        /* <DEDUP_REMOVED lines=8> */
.L_x_186:
[----:B------:R-:W-:Y:S05]  /*0550*/  BRA.U !UP1, `(.L_x_183) ;  /* 0x00000001095c7547 */ /* 0x000fea000b800000 */
[----:B------:R-:W-:Y:S02]  /*0560*/  UISETP.GE.U32.AND UP0, UPT, UR5, 0x4, UPT ;  /* 0x000000040500788c */ /* 0x000fe4000bf06070 */
[----:B------:R-:W-:-:S04]  /*0570*/  ULOP3.LUT UR4, UR7, 0x3, URZ, 0xc0, !UPT ;  /* 0x0000000307047892 */ /* 0x000fc8000f8ec0ff */
[----:B------:R-:W-:-:S03]  /*0580*/  UISETP.NE.AND UP1, UPT, UR4, URZ, UPT ;  /* 0x000000ff0400728c */ /* 0x000fc6000bf25270 */
[----:B------:R-:W-:Y:S08]  /*0590*/  BRA.U !UP0, `(.L_x_187) ;  /* 0x00000001081c7547 */ /* 0x000ff0000b800000 */
[C---:B01----:R-:W-:Y:S01]  /*05a0*/  IADD3 R12, P0, PT, R14.reuse, R5, RZ ;  /* 0x000000050e0c7210 */ /* 0x043fe20007f1e0ff */
[----:B------:R-:W-:-:S04]  /*05b0*/  VIADD R14, R14, 0x4 ;  /* 0x000000040e0e7836 */ /* 0x000fc80000000000 */
[----:B------:R-:W-:-:S05]  /*05c0*/  IMAD.X R13, RZ, RZ, R7, P0 ;  /* 0x000000ffff0d7224 */ /* 0x000fca00000e0607 */
[----:B------:R2:W-:Y:S04]  /*05d0*/  STG.E.U8 desc[UR8][R12.64], RZ ;  /* 0x000000ff0c007986 */ /* 0x0005e8000c101108 */
[----:B------:R2:W-:Y:S04]  /*05e0*/  STG.E.U8 desc[UR8][R12.64+0x1], RZ ;  /* 0x000001ff0c007986 */ /* 0x0005e8000c101108 */
[----:B------:R2:W-:Y:S04]  /*05f0*/  STG.E.U8 desc[UR8][R12.64+0x2], RZ ;  /* 0x000002ff0c007986 */ /* 0x0005e8000c101108 */
[----:B------:R2:W-:Y:S02]  /*0600*/  STG.E.U8 desc[UR8][R12.64+0x3], RZ ;  /* 0x000003ff0c007986 */ /* 0x0005e4000c101108 */
.L_x_187:
[----:B------:R-:W-:Y:S05]  /*0610*/  BRA.U !UP1, `(.L_x_183) ;  /* 0x00000001092c7547 */ /* 0x000fea000b800000 */
[----:B------:R-:W-:Y:S01]  /*0620*/  IADD3 R6, P0, P1, R6, UR10, R14 ;  /* 0x0000000a06067c10 */ /* 0x000fe2000f91e00e */
[----:B------:R-:W-:-:S03]  /*0630*/  UIADD3 UR4, UPT, UPT, -UR4, URZ, URZ ;  /* 0x000000ff04047290 */ /* 0x000fc6000fffe1ff */
[----:B------:R-:W-:-:S09]  /*0640*/  IADD3.X R15, PT, PT, R15, UR11, RZ, P0, P1 ;  /* 0x0000000b0f0f7c10 */ /* 0x000fd200087e24ff */
.L_x_188:
[----:B0123--:R-:W-:Y:S01]  /*0650*/  IMAD.MOV.U32 R12, RZ, RZ, R6 ;  /* 0x000000ffff0c7224 */ /* 0x00ffe200078e0006 */
[----:B------:R-:W-:Y:S01]  /*0660*/  UIADD3 UR4, UPT, UPT, UR4, 0x1, URZ ;  /* 0x0000000104047890 */ /* 0x000fe2000fffe0ff */
[--C-:B------:R-:W-:Y:S01]  /*0670*/  IMAD.MOV.U32 R13, RZ, RZ, R15.reuse ;  /* 0x000000ffff0d7224 */ /* 0x100fe200078e000f */
[----:B------:R-:W-:Y:S02]  /*0680*/  IADD3 R6, P0, PT, R6, 0x1, RZ ;  /* 0x0000000106067810 */ /* 0x000fe40007f1e0ff */
[----:B------:R-:W-:Y:S02]  /*0690*/  UISETP.NE.AND UP0, UPT, UR4, URZ, UPT ;  /* 0x000000ff0400728c */ /* 0x000fe4000bf05270 */
[----:B------:R3:W-:Y:S01]  /*06a0*/  STG.E.U8 desc[UR8][R12.64], RZ ;  /* 0x000000ff0c007986 */ /* 0x0007e2000c101108 */
[----:B------:R-:W-:-:S06]  /*06b0*/  IMAD.X R15, RZ, RZ, R15, P0 ;  /* 0x000000ffff0f7224 */ /* 0x000fcc00000e060f */
[----:B------:R-:W-:Y:S05]  /*06c0*/  BRA.U UP0, `(.L_x_188) ;  /* 0xfffffffd00e07547 */ /* 0x000fea000b83ffff */
.L_x_183:
[----:B------:R-:W-:Y:S01]  /*06d0*/  ISETP.GT.AND P1, PT, R8, RZ, PT ;  /* 0x000000ff0800720c */ /* 0x000fe20003f24270 */
[----:B------:R-:W-:Y:S01]  /*06e0*/  IMAD.MOV.U32 R6, RZ, RZ, 0x1 ;  /* 0x00000001ff067424 */ /* 0x000fe200078e00ff */
[C---:B0123--:R-:W-:Y:S02]  /*06f0*/  IADD3 R12, P2, PT, R0.reuse, R5, RZ ;  /* 0x00000005000c7210 */ /* 0x04ffe40007f5e0ff */
[----:B------:R-:W-:Y:S02]  /*0700*/  ISETP.GT.OR P0, PT, R3, RZ, P1 ;  /* 0x000000ff0300720c */ /* 0x000fe40000f04670 */
[----:B------:R-:W-:-:S05]  /*0710*/  LEA.HI.X.SX32 R13, R0, R7, 0x1, P2 ;  /* 0x00000007000d7211 */ /* 0x000fca00010f0eff */
[----:B------:R0:W-:Y:S06]  /*0720*/  STG.E.U8 desc[UR8][R12.64], R6 ;  /* 0x000000060c007986 */ /* 0x0001ec000c101108 */
[----:B------:R-:W-:Y:S05]  /*0730*/  @!P0 EXIT ;  /* 0x000000000000894d */ /* 0x000fea0003800000 */
[----:B------:R-:W1:Y:S01]  /*0740*/  LDCU UR4, c[0x0][0x398] ;  /* 0x00007300ff0477ac */ /* 0x000e620008000800 */
[----:B------:R-:W-:Y:S01]  /*0750*/  BSSY B1, `(.L_x_189) ;  /* 0x0000139000017945 */ /* 0x000fe20003800000 */
[----:B-1----:R-:W-:-:S09]  /*0760*/  UISETP.GE.AND UP0, UPT, UR4, 0x1, UPT ;  /* 0x000000010400788c */ /* 0x002fd2000bf06270 */
[----:B------:R-:W-:Y:S05]  /*0770*/  BRA.U !UP0, `(.L_x_190) ;  /* 0x0000000d08247547 */ /* 0x000fea000b800000 */
[----:B------:R-:W-:Y:S01]  /*0780*/  ISETP.GT.AND P0, PT, R3, RZ, PT ;  /* 0x000000ff0300720c */ /* 0x000fe20003f04270 */
[----:B0-----:R-:W-:Y:S01]  /*0790*/  IMAD.MOV.U32 R6, RZ, RZ, RZ ;  /* 0x000000ffff067224 */ /* 0x001fe200078e00ff */
[----:B------:R-:W0:Y:S01]  /*07a0*/  LDCU UR5, c[0x0][0x398] ;  /* 0x00007300ff0577ac */ /* 0x000e220008000800 */
[----:B------:R-:W-:-:S10]  /*07b0*/  IMAD.MOV.U32 R9, RZ, RZ, -0x1 ;  /* 0xffffffffff097424 */ /* 0x000fd400078e00ff */
.L_x_211:
[----:B------:R-:W2:Y:S01]  /*07c0*/  LDG.E R12, desc[UR8][R10.64+0xfa00] ;  /* 0x00fa00080a0c7981 */ /* 0x000ea2000c1e1900 */
[----:B------:R-:W-:Y:S05]  /*07d0*/  YIELD ;  /* 0x0000000000007946 */ /* 0x000fea0003800000 */
[----:B--2---:R-:W-:-:S13]  /*07e0*/  ISETP.GT.AND P2, PT, R12, 0x270f, PT ;  /* 0x0000270f0c00780c */ /* 0x004fda0003f44270 */
[----:B------:R-:W-:Y:S05]  /*07f0*/  @P2 BRA `(.L_x_191) ;  /* 0x0000001000b82947 */ /* 0x000fea0003800000 */
[----:B------:R-:W1:Y:S01]  /*0800*/  LDC.64 R12, c[0x0][0x3c0] ;  /* 0x0000f000ff0c7b82 */ /* 0x000e620000000a00 */
[----:B------:R-:W-:Y:S01]  /*0810*/  HFMA2 R17, -RZ, RZ, 0, 0 ;  /* 0x00000000ff117431 */ /* 0x000fe200000001ff */
[----:B------:R-:W-:Y:S06]  /*0820*/  BSSY B0, `(.L_x_192) ;  /* 0x0000056000007945 */ /* 0x000fec0003800000 */
.L_x_194:
[----:B-1----:R-:W-:-:S06]  /*0830*/  IMAD.WIDE.U32 R14, R17, 0x4, R12 ;  /* 0x00000004110e7825 */ /* 0x002fcc00078e000c */
[----:B------:R-:W2:Y:S02]  /*0840*/  LDG.E R15, desc[UR8][R14.64] ;  /* 0x000000080e0f7981 */ /* 0x000ea4000c1e1900 */
[----:B--2---:R-:W-:-:S13]  /*0850*/  ISETP.NE.AND P2, PT, R15, R0, PT ;  /* 0x000000000f00720c */ /* 0x004fda0003f45270 */
[----:B------:R-:W-:Y:S05]  /*0860*/  @!P2 BRA `(.L_x_193) ;  /* 0x000000000018a947 */ /* 0x000fea0003800000 */
[----:B------:R-:W-:-:S05]  /*0870*/  VIADD R17, R17, 0x1 ;  /* 0x0000000111117836 */ /* 0x000fca0000000000 */
[----:B0-----:R-:W-:-:S13]  /*0880*/  ISETP.NE.AND P2, PT, R17, UR5, PT ;  /* 0x0000000511007c0c */ /* 0x001fda000bf45270 */
[----:B------:R-:W-:Y:S05]  /*0890*/  @P2 BRA `(.L_x_194) ;  /* 0xfffffffc00e42947 */ /* 0x000fea000383ffff */
[----:B------:R-:W-:-:S04]  /*08a0*/  ISETP.GE.AND P0, PT, R9, RZ, PT ;  /* 0x000000ff0900720c */ /* 0x000fc80003f06270 */
[----:B------:R-:W-:Y:S01]  /*08b0*/  SEL R9, R0, R9, !P0 ;  /* 0x0000000900097207 */ /* 0x000fe20004000000 */
[----:B------:R-:W-:Y:S08]  /*08c0*/  BRA `(.L_x_195) ;  /* 0x00000004002c7947 */ /* 0x000ff00003800000 */
.L_x_193:
[----:B------:R-:W1:Y:S02]  /*08d0*/  LDC.64 R14, c[0x0][0x3c8] ;  /* 0x0000f200ff0e7b82 */ /* 0x000e640000000a00 */
[----:B-1----:R-:W-:-:S05]  /*08e0*/  IMAD.WIDE.U32 R14, R17, 0x4, R14 ;  /* 0x00000004110e7825 */ /* 0x002fca00078e000e */
[----:B------:R-:W2:Y:S01]  /*08f0*/  ATOMG.E.OR.STRONG.GPU PT, R20, desc[UR8][R14.64], RZ ;  /* 0x800000ff0e1479a8 */ /* 0x000ea2000b1ef108 */
[----:B------:R-:W-:Y:S01]  /*0900*/  BSSY B2, `(.L_x_196) ;  /* 0x0000024000027945 */ /* 0x000fe20003800000 */
[----:B--2---:R-:W-:-:S13]  /*0910*/  ISETP.LT.OR P1, PT, R20, 0x1, !P1 ;  /* 0x000000011400780c */ /* 0x004fda0004f21670 */
[----:B------:R-:W-:Y:S05]  /*0920*/  @P1 BRA `(.L_x_197) ;  /* 0x0000000000841947 */ /* 0x000fea0003800000 */
[----:B------:R-:W-:Y:S01]  /*0930*/  BSSY B3, `(.L_x_198) ;  /* 0x000000d000037945 */ /* 0x000fe20003800000 */
.L_x_200:
        /* <DEDUP_REMOVED lines=12> */
.L_x_199:
[----:B0-----:R-:W-:Y:S05]  /*0a00*/  BSYNC B3 ;  /* 0x0000000000037941 */ /* 0x001fea0003800000 */
.L_x_198:
[----:B------:R-:W-:Y:S02]  /*0a10*/  IADD3 R8, P2, PT, R8, -R17, RZ ;  /* 0x8000001108087210 */ /* 0x000fe40007f5e0ff */
        /* <DEDUP_REMOVED lines=12> */
[----:B--2---:R-:W-:-:S04]  /*0ae0*/  IMAD.WIDE R16, R13, 0x18, R10 ;  /* 0x000000180d107825 */ /* 0x004fc800078e020a */
[----:B------:R-:W-:Y:S01]  /*0af0*/  VIADD R25, R13, 0x1 ;  /* 0x000000010d197836 */ /* 0x000fe20000000000 */
[----:B------:R1:W-:Y:S01]  /*0b00*/  STG.E.64 desc[UR8][R16.64+0x9c48], RZ ;  /* 0x009c48ff10007986 */ /* 0x0003e2000c101b08 */
[----:B------:R-:W-:-:S05]  /*0b10*/  IMAD.MOV.U32 R13, RZ, RZ, RZ ;  /* 0x000000ffff0d7224 */ /* 0x000fca00078e00ff */
[----:B------:R1:W-:Y:S04]  /*0b20*/  STG.E.64 desc[UR8][R16.64+0x9c50], R12 ;  /* 0x009c500c10007986 */ /* 0x0003e8000c101b08 */
[----:B------:R1:W-:Y:S02]  /*0b30*/  STG.E desc[UR8][R10.64+0xfa04], R25 ;  /* 0x00fa04190a007986 */ /* 0x0003e4000c101908 */
.L_x_197:
[----:B0-----:R-:W-:Y:S05]  /*0b40*/  BSYNC B2 ;  /* 0x0000000000027941 */ /* 0x001fea0003800000 */
.L_x_196:
[----:B------:R-:W-:-:S13]  /*0b50*/  ISETP.LT.OR P0, PT, R20, 0x1, !P0 ;  /* 0x000000011400780c */ /* 0x000fda0004701670 */
[----:B------:R-:W-:Y:S05]  /*0b60*/  @P0 BRA `(.L_x_195) ;  /* 0x0000000000840947 */ /* 0x000fea0003800000 */
[----:B------:R-:W-:Y:S01]  /*0b70*/  BSSY B2, `(.L_x_201) ;  /* 0x000000d000027945 */ /* 0x000fe20003800000 */
.L_x_203:
[----:B------:R-:W-:Y:S05]  /*0b80*/  YIELD ;  /* 0x0000000000007946 */ /* 0x000fea0003800000 */
[----:B-1----:R-:W2:Y:S02]  /*0b90*/  ATOMG.E.OR.STRONG.GPU PT, R12, desc[UR8][R14.64], RZ ;  /* 0x800000ff0e0c79a8 */ /* 0x002ea4000b1ef108 */
        /* <DEDUP_REMOVED lines=10> */
.L_x_202:
[----:B------:R-:W-:Y:S05]  /*0c40*/  BSYNC B2 ;  /* 0x0000000000027941 */ /* 0x000fea0003800000 */
.L_x_201:
        /* <DEDUP_REMOVED lines=13> */
[C---:B--2---:R-:W-:Y:S01]  /*0d20*/  IMAD.WIDE R16, R15.reuse, 0x18, R10 ;  /* 0x000000180f107825 */ /* 0x044fe200078e020a */
[----:B------:R-:W-:-:S03]  /*0d30*/  IADD3 R23, PT, PT, R15, 0x1, RZ ;  /* 0x000000010f177810 */ /* 0x000fc60007ffe0ff */
[----:B------:R-:W-:Y:S01]  /*0d40*/  IMAD.MOV.U32 R15, RZ, RZ, RZ ;  /* 0x000000ffff0f7224 */ /* 0x000fe200078e00ff */
[----:B------:R0:W-:Y:S04]  /*0d50*/  STG.E.64 desc[UR8][R16.64+0x9c50], RZ ;  /* 0x009c50ff10007986 */ /* 0x0001e8000c101b08 */
[----:B------:R0:W-:Y:S04]  /*0d60*/  STG.E.64 desc[UR8][R16.64+0x9c48], R14 ;  /* 0x009c480e10007986 */ /* 0x0001e8000c101b08 */
[----:B------:R0:W-:Y:S02]  /*0d70*/  STG.E desc[UR8][R10.64+0xfa04], R23 ;  /* 0x00fa04170a007986 */ /* 0x0001e4000c101908 */
.L_x_195:
[----:B------:R-:W-:Y:S05]  /*0d80*/  BSYNC B0 ;  /* 0x0000000000007941 */ /* 0x000fea0003800000 */
.L_x_192:
[----:B------:R-:W-:-:S04]  /*0d90*/  LOP3.LUT P0, RZ, R3, R8, RZ, 0xfc, !PT ;  /* 0x0000000803ff7212 */ /* 0x000fc8000780fcff */
[----:B------:R-:W-:-:S13]  /*0da0*/  LOP3.LUT P0, RZ, R4, R21, RZ, 0xfc, P0 ;  /* 0x0000001504ff7212 */ /* 0x000fda000000fcff */
[----:B------:R-:W-:Y:S05]  /*0db0*/  @!P0 EXIT ;  /* 0x000000000000894d */ /* 0x000fea0003800000 */
[----:B01----:R-:W0:Y:S08]  /*0dc0*/  LDC.64 R16, c[0x0][0x3e8] ;  /* 0x0000fa00ff107b82 */ /* 0x003e300000000a00 */
[----:B------:R-:W1:Y:S01]  /*0dd0*/  LDC.64 R14, c[0x0][0x3e0] ;  /* 0x0000f800ff0e7b82 */ /* 0x000e620000000a00 */
[----:B0-----:R-:W-:-:S05]  /*0de0*/  IMAD.WIDE R16, R0, 0x4, R16 ;  /* 0x0000000400107825 */ /* 0x001fca00078e0210 */
[----:B------:R-:W2:Y:S01]  /*0df0*/  LDG.E R22, desc[UR8][R16.64] ;  /* 0x0000000810167981 */ /* 0x000ea2000c1e1900 */
[----:B------:R-:W-:Y:S01]  /*0e00*/  BSSY.RECONVERGENT B0, `(.L_x_204) ;  /* 0x000001f000007945 */ /* 0x000fe20003800200 */
[--C-:B------:R-:W-:Y:S01]  /*0e10*/  SHF.R.S32.HI R13, RZ, 0x1f, R0.reuse ;  /* 0x0000001fff0d7819 */ /* 0x100fe20000011400 */
[----:B------:R-:W-:Y:S02]  /*0e20*/  IMAD.MOV.U32 R20, RZ, RZ, RZ ;  /* 0x000000ffff147224 */ /* 0x000fe400078e00ff */
[----:B------:R-:W-:Y:S01]  /*0e30*/  IMAD.MOV.U32 R12, RZ, RZ, R0 ;  /* 0x000000ffff0c7224 */ /* 0x000fe200078e0000 */
[----:B--2---:R-:W-:-:S13]  /*0e40*/  ISETP.GE.AND P0, PT, R22, 0x1, PT ;  /* 0x000000011600780c */ /* 0x004fda0003f06270 */
[----:B-1----:R-:W-:Y:S05]  /*0e50*/  @!P0 BRA `(.L_x_205) ;  /* 0x0000000000648947 */ /* 0x002fea0003800000 */
[----:B------:R-:W-:Y:S02]  /*0e60*/  IMAD.WIDE R16, R0, 0x4, R14 ;  /* 0x0000000400107825 */ /* 0x000fe400078e020e */
[----:B------:R-:W0:Y:S03]  /*0e70*/  LDC.64 R14, c[0x0][0x3d0] ;  /* 0x0000f400ff0e7b82 */ /* 0x000e260000000a00 */
[----:B------:R-:W2:Y:S01]  /*0e80*/  LDG.E R23, desc[UR8][R16.64] ;  /* 0x0000000810177981 */ /* 0x000ea2000c1e1900 */
[----:B------:R-:W-:Y:S02]  /*0e90*/  IMAD.MOV.U32 R20, RZ, RZ, RZ ;  /* 0x000000ffff147224 */ /* 0x000fe400078e00ff */
[----:B0-2---:R-:W-:-:S07]  /*0ea0*/  IMAD.IADD R22, R22, 0x1, R23 ;  /* 0x0000000116167824 */ /* 0x005fce00078e0217 */
.L_x_208:
[----:B0-----:R-:W-:-:S05]  /*0eb0*/  IMAD.WIDE R16, R23, 0x4, R14 ;  /* 0x0000000417107825 */ /* 0x001fca00078e020e */
[----:B------:R-:W2:Y:S02]  /*0ec0*/  LDG.E R24, desc[UR8][R16.64] ;  /* 0x0000000810187981 */ /* 0x000ea4000c1e1900 */
[----:B--2---:R-:W-:-:S04]  /*0ed0*/  IADD3 R18, P0, PT, R24, R5, RZ ;  /* 0x0000000518127210 */ /* 0x004fc80007f1e0ff */
[----:B------:R-:W-:-:S05]  /*0ee0*/  LEA.HI.X.SX32 R19, R24, R7, 0x1, P0 ;  /* 0x0000000718137211 */ /* 0x000fca00000f0eff */
[----:B------:R-:W2:Y:S01]  /*0ef0*/  LDG.E.U8 R18, desc[UR8][R18.64] ;  /* 0x0000000812127981 */ /* 0x000ea2000c1e1100 */
[----:B------:R-:W-:Y:S01]  /*0f00*/  BSSY.RECONVERGENT B2, `(.L_x_206) ;  /* 0x000000a000027945 */ /* 0x000fe20003800200 */
[----:B--2---:R-:W-:-:S13]  /*0f10*/  ISETP.NE.AND P0, PT, R18, RZ, PT ;  /* 0x000000ff1200720c */ /* 0x004fda0003f05270 */
[----:B------:R-:W-:Y:S05]  /*0f20*/  @P0 BRA `(.L_x_207) ;  /* 0x00000000001c0947 */ /* 0x000fea0003800000 */
[----:B------:R-:W0:Y:S02]  /*0f30*/  LDC.64 R16, c[0x0][0x3d8] ;  /* 0x0000f600ff107b82 */ /* 0x000e240000000a00 */
[----:B0-----:R-:W-:-:S06]  /*0f40*/  IMAD.WIDE R16, R23, 0x4, R16 ;  /* 0x0000000417107825 */ /* 0x001fcc00078e0210 */
[----:B------:R-:W2:Y:S01]  /*0f50*/  LDG.E R16, desc[UR8][R16.64] ;  /* 0x0000000810107981 */ /* 0x000ea2000c1e1900 */
[C---:B------:R-:W-:Y:S02]  /*0f60*/  IMAD R19, R20.reuse, 0x4, R1 ;  /* 0x0000000414137824 */ /* 0x040fe400078e0201 */
[----:B------:R-:W-:-:S03]  /*0f70*/  VIADD R20, R20, 0x1 ;  /* 0x0000000114147836 */ /* 0x000fc60000000000 */
[----:B------:R0:W-:Y:S04]  /*0f80*/  STL [R19], R24 ;  /* 0x0000001813007387 */ /* 0x0001e80000100800 */
[----:B--2---:R0:W-:Y:S02]  /*0f90*/  STL [R19+0x100], R16 ;  /* 0x0001001013007387 */ /* 0x0041e40000100800 */
.L_x_207:
[----:B------:R-:W-:Y:S05]  /*0fa0*/  BSYNC.RECONVERGENT B2 ;  /* 0x0000000000027941 */ /* 0x000fea0003800200 */
.L_x_206:
[----:B------:R-:W-:Y:S01]  /*0fb0*/  VIADD R23, R23, 0x1 ;  /* 0x0000000117177836 */ /* 0x000fe20000000000 */
[----:B------:R-:W-:-:S04]  /*0fc0*/  ISETP.LT.AND P1, PT, R20, 0x40, PT ;  /* 0x000000401400780c */ /* 0x000fc80003f21270 */
[----:B------:R-:W-:-:S13]  /*0fd0*/  ISETP.GE.AND P0, PT, R23, R22, PT ;  /* 0x000000161700720c */ /* 0x000fda0003f06270 */
[----:B------:R-:W-:Y:S05]  /*0fe0*/  @!P0 BRA P1, `(.L_x_208) ;  /* 0xfffffffc00b08947 */ /* 0x000fea000083ffff */
.L_x_205:
[----:B------:R-:W-:Y:S05]  /*0ff0*/  BSYNC.RECONVERGENT B0 ;  /* 0x0000000000007941 */ /* 0x000fea0003800200 */
.L_x_204:
[----:B------:R-:W-:-:S13]  /*1000*/  ISETP.NE.AND P0, PT, R20, RZ, PT ;  /* 0x000000ff1400720c */ /* 0x000fda0003f05270 */
[----:B------:R-:W-:Y:S05]  /*1010*/  @!P0 BRA `(.L_x_191) ;  /* 0x0000000800b08947 */ /* 0x000fea0003800000 */
[----:B------:R-:W1:Y:S01]  /*1020*/  I2F.U32.RP R0, R20 ;  /* 0x0000001400007306 */ /* 0x000e620000209000 */
[----:B------:R-:W-:Y:S01]  /*1030*/  IMAD.MOV.U32 R17, RZ, RZ, 0x41c64e6d ;  /* 0x41c64e6dff117424 */ /* 0x000fe200078e00ff */
[----:B------:R-:W-:Y:S01]  /*1040*/  ISETP.NE.U32.AND P1, PT, R20, RZ, PT ;  /* 0x000000ff1400720c */ /* 0x000fe20003f25070 */
[----:B------:R-:W2:Y:S05]  /*1050*/  LDCU UR4, c[0x0][0x3a0] ;  /* 0x00007400ff0477ac */ /* 0x000eaa0008000800 */
[----:B-1----:R-:W1:Y:S02]  /*1060*/  MUFU.RCP R0, R0 ;  /* 0x0000000000007308 */ /* 0x002e640000001000 */
[----:B-1----:R-:W-:-:S06]  /*1070*/  VIADD R14, R0, 0xffffffe ;  /* 0x0ffffffe000e7836 */ /* 0x002fcc0000000000 */
[----:B------:R1:W0:Y:S02]  /*1080*/  F2I.FTZ.U32.TRUNC.NTZ R15, R14 ;  /* 0x0000000e000f7305 */ /* 0x000224000021f000 */
[----:B-1----:R-:W-:Y:S01]  /*1090*/  IMAD.MOV.U32 R14, RZ, RZ, RZ ;  /* 0x000000ffff0e7224 */ /* 0x002fe200078e00ff */
[----:B0-----:R-:W-:-:S05]  /*10a0*/  IADD3 R19, PT, PT, RZ, -R15, RZ ;  /* 0x8000000fff137210 */ /* 0x001fca0007ffe0ff */
[----:B------:R-:W-:-:S04]  /*10b0*/  IMAD R19, R19, R20, RZ ;  /* 0x0000001413137224 */ /* 0x000fc800078e02ff */
[----:B------:R-:W-:-:S04]  /*10c0*/  IMAD.HI.U32 R16, R15, R19, R14 ;  /* 0x000000130f107227 */ /* 0x000fc800078e000e */
[----:B------:R-:W-:-:S04]  /*10d0*/  IMAD R15, R2, R17, 0x3039 ;  /* 0x00003039020f7424 */ /* 0x000fc800078e0211 */
[----:B------:R-:W-:-:S04]  /*10e0*/  IMAD.HI.U32 R16, R16, R15, RZ ;  /* 0x0000000f10107227 */ /* 0x000fc800078e00ff */
[----:B------:R-:W-:-:S04]  /*10f0*/  IMAD.MOV R16, RZ, RZ, -R16 ;  /* 0x000000ffff107224 */ /* 0x000fc800078e0a10 */
[----:B------:R-:W-:-:S05]  /*1100*/  IMAD R2, R20, R16, R15 ;  /* 0x0000001014027224 */ /* 0x000fca00078e020f */
[----:B------:R-:W-:-:S13]  /*1110*/  ISETP.GE.U32.AND P0, PT, R2, R20, PT ;  /* 0x000000140200720c */ /* 0x000fda0003f06070 */
[----:B------:R-:W-:-:S05]  /*1120*/  @P0 IMAD.IADD R2, R2, 0x1, -R20 ;  /* 0x0000000102020824 */ /* 0x000fca00078e0a14 */
[----:B------:R-:W-:-:S13]  /*1130*/  ISETP.GE.U32.AND P0, PT, R2, R20, PT ;  /* 0x000000140200720c */ /* 0x000fda0003f06070 */
[----:B------:R-:W-:Y:S01]  /*1140*/  @P0 IMAD.IADD R2, R2, 0x1, -R20 ;  /* 0x0000000102020824 */ /* 0x000fe200078e0a14 */
[----:B------:R-:W-:-:S05]  /*1150*/  @!P1 LOP3.LUT R2, RZ, R20, RZ, 0x33, !PT ;  /* 0x00000014ff029212 */ /* 0x000fca00078e33ff */
[----:B------:R-:W-:-:S05]  /*1160*/  IMAD R14, R2, 0x4, R1 ;  /* 0x00000004020e7824 */ /* 0x000fca00078e0201 */
[----:B------:R-:W3:Y:S04]  /*1170*/  LDL R19, [R14+0x100] ;  /* 0x000100000e137983 */ /* 0x000ee80000100800 */
[----:B------:R0:W5:Y:S01]  /*1180*/  LDL R0, [R14] ;  /* 0x000000000e007983 */ /* 0x0001620000100800 */
[----:B------:R-:W-:Y:S01]  /*1190*/  ISETP.LT.U32.AND P1, PT, R8, 0x1, PT ;  /* 0x000000010800780c */ /* 0x000fe20003f21070 */
[----:B------:R-:W-:Y:S01]  /*11a0*/  BSSY.RECONVERGENT B0, `(.L_x_209) ;  /* 0x0000013000007945 */ /* 0x000fe20003800200 */
[----:B---3--:R-:W-:-:S05]  /*11b0*/  IMAD.IADD R15, R19, 0x1, R6 ;  /* 0x00000001130f7824 */ /* 0x008fca00078e0206 */
[----:B--2---:R-:W-:-:S04]  /*11c0*/  ISETP.GT.AND P0, PT, R15, UR4, PT ;  /* 0x000000040f007c0c */ /* 0x004fc8000bf04270 */
[----:B------:R-:W-:-:S13]  /*11d0*/  ISETP.LT.OR.EX P0, PT, R21, RZ, !P0, P1 ;  /* 0x000000ff1500720c */ /* 0x000fda0004701710 */
[----:B0-----:R-:W-:Y:S05]  /*11e0*/  @P0 BRA `(.L_x_210) ;  /* 0x0000000000380947 */ /* 0x001fea0003800000 */
[----:B------:R-:W2:Y:S02]  /*11f0*/  LDG.E R15, desc[UR8][R10.64+0xfa04] ;  /* 0x00fa04080a0f7981 */ /* 0x000ea4000c1e1900 */
[----:B--2---:R-:W-:-:S13]  /*1200*/  ISETP.GT.AND P0, PT, R15, 0x3e7, PT ;  /* 0x000003e70f00780c */ /* 0x004fda0003f04270 */
[----:B------:R-:W-:-:S05]  /*1210*/  @!P0 IMAD.WIDE R14, R15, 0x18, R10 ;  /* 0x000000180f0e8825 */ /* 0x000fca00078e020a */
[----:B------:R0:W-:Y:S04]  /*1220*/  @!P0 STG.E.64 desc[UR8][R14.64+0x9c40], R12 ;  /* 0x009c400c0e008986 */ /* 0x0001e8000c101b08 */
[----:B------:R-:W2:Y:S01]  /*1230*/  @!P0 LDG.E R23, desc[UR8][R10.64+0xfa04] ;  /* 0x00fa04080a178981 */ /* 0x000ea2000c1e1900 */
[----:B0-----:R-:W-:Y:S01]  /*1240*/  @!P0 MOV R12, R8 ;  /* 0x00000008000c8202 */ /* 0x001fe20000000f00 */
[----:B------:R-:W-:Y:S02]  /*1250*/  @!P0 IMAD.MOV.U32 R13, RZ, RZ, R21 ;  /* 0x000000ffff0d8224 */ /* 0x000fe400078e0015 */
[----:B------:R-:W-:Y:S02]  /*1260*/  IMAD.MOV.U32 R8, RZ, RZ, RZ ;  /* 0x000000ffff087224 */ /* 0x000fe400078e00ff */
[----:B------:R-:W-:-:S02]  /*1270*/  IMAD.MOV.U32 R21, RZ, RZ, RZ ;  /* 0x000000ffff157224 */ /* 0x000fc400078e00ff */
[----:B--2---:R-:W-:-:S04]  /*1280*/  @!P0 IMAD.WIDE R16, R23, 0x18, R10 ;  /* 0x0000001817108825 */ /* 0x004fc800078e020a */
[----:B------:R-:W-:Y:S01]  /*1290*/  @!P0 VIADD R23, R23, 0x1 ;  /* 0x0000000117178836 */ /* 0x000fe20000000000 */
[----:B------:R0:W-:Y:S04]  /*12a0*/  @!P0 STG.E.64 desc[UR8][R16.64+0x9c50], R12 ;  /* 0x009c500c10008986 */ /* 0x0001e8000c101b08 */
[----:B------:R0:W-:Y:S04]  /*12b0*/  @!P0 STG.E.64 desc[UR8][R16.64+0x9c48], RZ ;  /* 0x009c48ff10008986 */ /* 0x0001e8000c101b08 */
[----:B------:R0:W-:Y:S02]  /*12c0*/  @!P0 STG.E desc[UR8][R10.64+0xfa04], R23 ;  /* 0x00fa04170a008986 */ /* 0x0001e4000c101908 */
.L_x_210:
[----:B------:R-:W-:Y:S05]  /*12d0*/  BSYNC.RECONVERGENT B0 ;  /* 0x0000000000007941 */ /* 0x000fea0003800200 */
.L_x_209:
[----:B-----5:R-:W-:Y:S01]  /*12e0*/  IADD3 R14, P0, PT, R0, R5, RZ ;  /* 0x00000005000e7210 */ /* 0x020fe20007f1e0ff */
[----:B0-----:R-:W-:-:S03]  /*12f0*/  IMAD.MOV.U32 R16, RZ, RZ, 0x1 ;  /* 0x00000001ff107424 */ /* 0x001fc600078e00ff */
[----:B------:R-:W-:-:S05]  /*1300*/  LEA.HI.X.SX32 R15, R0, R7, 0x1, P0 ;  /* 0x00000007000f7211 */ /* 0x000fca00000f0eff */
[----:B------:R1:W-:Y:S04]  /*1310*/  STG.E.U8 desc[UR8][R14.64], R16 ;  /* 0x000000100e007986 */ /* 0x0003e8000c101108 */
[----:B------:R-:W2:Y:S01]  /*1320*/  LDG.E R13, desc[UR8][R10.64+0xfa00] ;  /* 0x00fa00080a0d7981 */ /* 0x000ea2000c1e1900 */
[----:B------:R-:W-:-:S04]  /*1330*/  ISETP.GT.U32.AND P2, PT, R8, RZ, PT ;  /* 0x000000ff0800720c */ /* 0x000fc80003f44070 */
[----:B------:R-:W-:-:S04]  /*1340*/  ISETP.GT.AND.EX P1, PT, R21, RZ, PT, P2 ;  /* 0x000000ff1500720c */ /* 0x000fc80003f24320 */
[----:B------:R-:W-:-:S05]  /*1350*/  SEL R19, R19, RZ, P1 ;  /* 0x000000ff13137207 */ /* 0x000fca0000800000 */
[----:B------:R-:W-:Y:S01]  /*1360*/  IMAD.IADD R6, R19, 0x1, R6 ;  /* 0x0000000113067824 */ /* 0x000fe200078e0206 */
[----:B--2---:R-:W-:-:S13]  /*1370*/  ISETP.GT.AND P0, PT, R13, 0x270f, PT ;  /* 0x0000270f0d00780c */ /* 0x004fda0003f04270 */
[C---:B------:R-:W-:Y:S02]  /*1380*/  @!P0 VIADD R17, R13.reuse, 0x1 ;  /* 0x000000010d118836 */ /* 0x040fe40000000000 */
[----:B------:R-:W-:-:S03]  /*1390*/  @!P0 IMAD.WIDE R12, R13, 0x4, R10 ;  /* 0x000000040d0c8825 */ /* 0x000fc600078e020a */
[----:B------:R1:W-:Y:S04]  /*13a0*/  @!P0 STG.E desc[UR8][R10.64+0xfa00], R17 ;  /* 0x00fa00110a008986 */ /* 0x0003e8000c101908 */
[----:B------:R1:W-:Y:S01]  /*13b0*/  @!P0 STG.E desc[UR8][R12.64], R0 ;  /* 0x000000000c008986 */ /* 0x0003e2000c101908 */
[----:B------:R-:W-:-:S04]  /*13c0*/  ISETP.GT.U32.AND P0, PT, R3, RZ, PT ;  /* 0x000000ff0300720c */ /* 0x000fc80003f04070 */
[----:B------:R-:W-:-:S04]  /*13d0*/  ISETP.GT.AND.EX P0, PT, R4, RZ, PT, P0 ;  /* 0x000000ff0400720c */ /* 0x000fc80003f04300 */
[----:B------:R-:W-:-:S13]  /*13e0*/  ISETP.GT.OR.EX P2, PT, R21, RZ, P0, P2 ;  /* 0x000000ff1500720c */ /* 0x000fda0000744720 */
[----:B-1----:R-:W-:Y:S05]  /*13f0*/  @P2 BRA `(.L_x_211) ;  /* 0xfffffff000f02947 */ /* 0x002fea000383ffff */
[----:B------:R-:W-:Y:S05]  /*1400*/  EXIT ;  /* 0x000000000000794d */ /* 0x000fea0003800000 */
.L_x_190:
[----:B0-----:R-:W-:Y:S02]  /*1410*/  IMAD.MOV.U32 R6, RZ, RZ, RZ ;  /* 0x000000ffff067224 */ /* 0x001fe400078e00ff */
[----:B------:R-:W-:-:S07]  /*1420*/  IMAD.MOV.U32 R9, RZ, RZ, -0x1 ;  /* 0xffffffffff097424 */ /* 0x000fce00078e00ff */
.L_x_219:
[----:B------:R-:W2:Y:S02]  /*1430*/  LDG.E R12, desc[UR8][R10.64+0xfa00] ;  /* 0x00fa00080a0c7981 */ /* 0x000ea4000c1e1900 */
[----:B--2---:R-:W-:-:S13]  /*1440*/  ISETP.GT.AND P0, PT, R12, 0x270f, PT ;  /* 0x0000270f0c00780c */ /* 0x004fda0003f04270 */
[----:B------:R-:W-:Y:S05]  /*1450*/  @P0 BRA `(.L_x_191) ;  /* 0x0000000400a00947 */ /* 0x000fea0003800000 */
[----:B------:R-:W-:Y:S02]  /*1460*/  ISETP.NE.U32.AND P0, PT, R8, RZ, PT ;  /* 0x000000ff0800720c */ /* 0x000fe40003f05070 */
[----:B------:R-:W-:Y:S02]  /*1470*/  ISETP.EQ.AND P1, PT, R3, RZ, PT ;  /* 0x000000ff0300720c */ /* 0x000fe40003f22270 */
[----:B------:R-:W-:-:S13]  /*1480*/  ISETP.NE.AND.EX P0, PT, R21, RZ, PT, P0 ;  /* 0x000000ff1500720c */ /* 0x000fda0003f05300 */
[----:B------:R-:W-:Y:S05]  /*1490*/  @!P0 EXIT P1 ;  /* 0x000000000000894d */ /* 0x000fea0000800000 */
[----:B------:R-:W0:Y:S08]  /*14a0*/  LDC.64 R12, c[0x0][0x3e8] ;  /* 0x0000fa00ff0c7b82 */ /* 0x000e300000000a00 */
[----:B------:R-:W1:Y:S01]  /*14b0*/  LDC.64 R14, c[0x0][0x3e0] ;  /* 0x0000f800ff0e7b82 */ /* 0x000e620000000a00 */
[----:B0-----:R-:W-:-:S05]  /*14c0*/  IMAD.WIDE R16, R0, 0x4, R12 ;  /* 0x0000000400107825 */ /* 0x001fca00078e020c */
[----:B------:R-:W2:Y:S01]  /*14d0*/  LDG.E R22, desc[UR8][R16.64] ;  /* 0x0000000810167981 */ /* 0x000ea2000c1e1900 */
[----:B------:R-:W-:Y:S01]  /*14e0*/  ISETP.GE.AND P1, PT, R9, RZ, PT ;  /* 0x000000ff0900720c */ /* 0x000fe20003f26270 */
[----:B------:R-:W-:Y:S01]  /*14f0*/  BSSY.RECONVERGENT B0, `(.L_x_212) ;  /* 0x0000020000007945 */ /* 0x000fe20003800200 */
[----:B------:R-:W-:Y:S01]  /*1500*/  HFMA2 R20, -RZ, RZ, 0, 0 ;  /* 0x00000000ff147431 */ /* 0x000fe200000001ff */
[--C-:B------:R-:W-:Y:S01]  /*1510*/  SHF.R.S32.HI R13, RZ, 0x1f, R0.reuse ;  /* 0x0000001fff0d7819 */ /* 0x100fe20000011400 */
[----:B------:R-:W-:Y:S01]  /*1520*/  IMAD.MOV.U32 R12, RZ, RZ, R0 ;  /* 0x000000ffff0c7224 */ /* 0x000fe200078e0000 */
[----:B------:R-:W-:Y:S02]  /*1530*/  SEL R9, R0, R9, !P1 ;  /* 0x0000000900097207 */ /* 0x000fe40004800000 */
[----:B--2---:R-:W-:-:S13]  /*1540*/  ISETP.GE.AND P0, PT, R22, 0x1, PT ;  /* 0x000000011600780c */ /* 0x004fda0003f06270 */
[----:B-1----:R-:W-:Y:S05]  /*1550*/  @!P0 BRA `(.L_x_213) ;  /* 0x0000000000648947 */ /* 0x002fea0003800000 */
[----:B------:R-:W-:Y:S02]  /*1560*/  IMAD.WIDE R16, R0, 0x4, R14 ;  /* 0x0000000400107825 */ /* 0x000fe400078e020e */
[----:B------:R-:W0:Y:S03]  /*1570*/  LDC.64 R14, c[0x0][0x3d0] ;  /* 0x0000f400ff0e7b82 */ /* 0x000e260000000a00 */
[----:B------:R-:W2:Y:S01]  /*1580*/  LDG.E R23, desc[UR8][R16.64] ;  /* 0x0000000810177981 */ /* 0x000ea2000c1e1900 */
[----:B------:R-:W-:Y:S02]  /*1590*/  IMAD.MOV.U32 R20, RZ, RZ, RZ ;  /* 0x000000ffff147224 */ /* 0x000fe400078e00ff */
[----:B0-2---:R-:W-:-:S07]  /*15a0*/  IMAD.IADD R22, R22, 0x1, R23 ;  /* 0x0000000116167824 */ /* 0x005fce00078e0217 */
.L_x_216:
        /* <DEDUP_REMOVED lines=15> */
.L_x_215:
[----:B------:R-:W-:Y:S05]  /*16a0*/  BSYNC.RECONVERGENT B2 ;  /* 0x0000000000027941 */ /* 0x000fea0003800200 */
.L_x_214:
[----:B------:R-:W-:Y:S01]  /*16b0*/  VIADD R23, R23, 0x1 ;  /* 0x0000000117177836 */ /* 0x000fe20000000000 */
[----:B------:R-:W-:-:S04]  /*16c0*/  ISETP.LT.AND P1, PT, R20, 0x40, PT ;  /* 0x000000401400780c */ /* 0x000fc80003f21270 */
[----:B------:R-:W-:-:S13]  /*16d0*/  ISETP.GE.AND P0, PT, R23, R22, PT ;  /* 0x000000161700720c */ /* 0x000fda0003f06270 */
[----:B------:R-:W-:Y:S05]  /*16e0*/  @!P0 BRA P1, `(.L_x_216) ;  /* 0xfffffffc00b08947 */ /* 0x000fea000083ffff */
.L_x_213:
[----:B------:R-:W-:Y:S05]  /*16f0*/  BSYNC.RECONVERGENT B0 ;  /* 0x0000000000007941 */ /* 0x000fea0003800200 */
.L_x_212:
[----:B------:R-:W-:-:S13]  /*1700*/  ISETP.NE.AND P0, PT, R20, RZ, PT ;  /* 0x000000ff1400720c */ /* 0x000fda0003f05270 */
[----:B------:R-:W-:Y:S05]  /*1710*/  @!P0 BRA `(.L_x_191) ;  /* 0x0000000000f08947 */ /* 0x000fea0003800000 */
[----:B------:R-:W1:Y:S01]  /*1720*/  I2F.U32.RP R0, R20 ;  /* 0x0000001400007306 */ /* 0x000e620000209000 */
[----:B0-----:R-:W-:Y:S01]  /*1730*/  MOV R19, 0x41c64e6d ;  /* 0x41c64e6d00137802 */ /* 0x001fe20000000f00 */
[----:B------:R-:W0:Y:S01]  /*1740*/  LDCU UR4, c[0x0][0x3a0] ;  /* 0x00007400ff0477ac */ /* 0x000e220008000800 */
[----:B------:R-:W-:-:S05]  /*1750*/  ISETP.NE.U32.AND P1, PT, R20, RZ, PT ;  /* 0x000000ff1400720c */ /* 0x000fca0003f25070 */
[----:B-1----:R-:W1:Y:S02]  /*1760*/  MUFU.RCP R0, R0 ;  /* 0x0000000000007308 */ /* 0x002e640000001000 */
[----:B-1----:R-:W-:-:S06]  /*1770*/  VIADD R14, R0, 0xffffffe ;  /* 0x0ffffffe000e7836 */ /* 0x002fcc0000000000 */
[----:B------:R1:W2:Y:S02]  /*1780*/  F2I.FTZ.U32.TRUNC.NTZ R15, R14 ;  /* 0x0000000e000f7305 */ /* 0x0002a4000021f000 */
[----:B-1----:R-:W-:Y:S02]  /*1790*/  IMAD.MOV.U32 R14, RZ, RZ, RZ ;  /* 0x000000ffff0e7224 */ /* 0x002fe400078e00ff */
[----:B--2---:R-:W-:-:S04]  /*17a0*/  IMAD.MOV R17, RZ, RZ, -R15 ;  /* 0x000000ffff117224 */ /* 0x004fc800078e0a0f */
        /* <DEDUP_REMOVED lines=12> */
[----:B------:R-:W2:Y:S04]  /*1870*/  LDL R19, [R14+0x100] ;  /* 0x000100000e137983 */ /* 0x000ea80000100800 */
[----:B------:R1:W5:Y:S01]  /*1880*/  LDL R0, [R14] ;  /* 0x000000000e007983 */ /* 0x0003620000100800 */
[----:B------:R-:W-:Y:S01]  /*1890*/  ISETP.LT.U32.AND P1, PT, R8, 0x1, PT ;  /* 0x000000010800780c */ /* 0x000fe20003f21070 */
[----:B------:R-:W-:Y:S01]  /*18a0*/  BSSY.RECONVERGENT B0, `(.L_x_217) ;  /* 0x0000012000007945 */ /* 0x000fe20003800200 */
[----:B--2---:R-:W-:-:S05]  /*18b0*/  IMAD.IADD R15, R19, 0x1, R6 ;  /* 0x00000001130f7824 */ /* 0x004fca00078e0206 */
[----:B0-----:R-:W-:-:S04]  /*18c0*/  ISETP.GT.AND P0, PT, R15, UR4, PT ;  /* 0x000000040f007c0c */ /* 0x001fc8000bf04270 */
[----:B------:R-:W-:-:S13]  /*18d0*/  ISETP.LT.OR.EX P0, PT, R21, RZ, !P0, P1 ;  /* 0x000000ff1500720c */ /* 0x000fda0004701710 */
[----:B-1----:R-:W-:Y:S05]  /*18e0*/  @P0 BRA `(.L_x_218) ;  /* 0x0000000000340947 */ /* 0x002fea0003800000 */
[----:B------:R-:W2:Y:S02]  /*18f0*/  LDG.E R15, desc[UR8][R10.64+0xfa04] ;  /* 0x00fa04080a0f7981 */ /* 0x000ea4000c1e1900 */
[----:B--2---:R-:W-:-:S13]  /*1900*/  ISETP.GT.AND P0, PT, R15, 0x3e7, PT ;  /* 0x000003e70f00780c */ /* 0x004fda0003f04270 */
[----:B------:R-:W-:-:S05]  /*1910*/  @!P0 IMAD.WIDE R14, R15, 0x18, R10 ;  /* 0x000000180f0e8825 */ /* 0x000fca00078e020a */
[----:B------:R-:W-:Y:S04]  /*1920*/  @!P0 STG.E.64 desc[UR8][R14.64+0x9c40], R12 ;  /* 0x009c400c0e008986 */ /* 0x000fe8000c101b08 */
[----:B------:R-:W2:Y:S01]  /*1930*/  @!P0 LDG.E R23, desc[UR8][R10.64+0xfa04] ;  /* 0x00fa04080a178981 */ /* 0x000ea2000c1e1900 */
[----:B------:R-:W-:Y:S02]  /*1940*/  @!P0 IMAD.MOV.U32 R20, RZ, RZ, R8 ;  /* 0x000000ffff148224 */ /* 0x000fe400078e0008 */
[----:B------:R-:W-:Y:S02]  /*1950*/  HFMA2 R8, -RZ, RZ, 0, 0 ;  /* 0x00000000ff087431 */ /* 0x000fe400000001ff */
[----:B--2---:R-:W-:-:S04]  /*1960*/  @!P0 IMAD.WIDE R16, R23, 0x18, R10 ;  /* 0x0000001817108825 */ /* 0x004fc800078e020a */
[----:B------:R-:W-:Y:S01]  /*1970*/  @!P0 VIADD R23, R23, 0x1 ;  /* 0x0000000117178836 */ /* 0x000fe20000000000 */
[----:B------:R0:W-:Y:S04]  /*1980*/  @!P0 STG.E.64 desc[UR8][R16.64+0x9c50], R20 ;  /* 0x009c501410008986 */ /* 0x0001e8000c101b08 */
[----:B------:R1:W-:Y:S04]  /*1990*/  @!P0 STG.E.64 desc[UR8][R16.64+0x9c48], RZ ;  /* 0x009c48ff10008986 */ /* 0x0003e8000c101b08 */
[----:B------:R1:W-:Y:S01]  /*19a0*/  @!P0 STG.E desc[UR8][R10.64+0xfa04], R23 ;  /* 0x00fa04170a008986 */ /* 0x0003e2000c101908 */
[----:B0-----:R-:W-:-:S07]  /*19b0*/  IMAD.MOV.U32 R21, RZ, RZ, RZ ;  /* 0x000000ffff157224 */ /* 0x001fce00078e00ff */
.L_x_218:
[----:B------:R-:W-:Y:S05]  /*19c0*/  BSYNC.RECONVERGENT B0 ;  /* 0x0000000000007941 */ /* 0x000fea0003800200 */
.L_x_217:
[----:B-----5:R-:W-:Y:S01]  /*19d0*/  IADD3 R14, P0, PT, R0, R5, RZ ;  /* 0x00000005000e7210 */ /* 0x020fe20007f1e0ff */
[----:B-1----:R-:W-:-:S03]  /*19e0*/  IMAD.MOV.U32 R16, RZ, RZ, 0x1 ;  /* 0x00000001ff107424 */ /* 0x002fc600078e00ff */
[----:B------:R-:W-:-:S05]  /*19f0*/  LEA.HI.X.SX32 R15, R0, R7, 0x1, P0 ;  /* 0x00000007000f7211 */ /* 0x000fca00000f0eff */
[----:B------:R0:W-:Y:S04]  /*1a00*/  STG.E.U8 desc[UR8][R14.64], R16 ;  /* 0x000000100e007986 */ /* 0x0001e8000c101108 */
[----:B------:R-:W2:Y:S02]  /*1a10*/  LDG.E R13, desc[UR8][R10.64+0xfa00] ;  /* 0x00fa00080a0d7981 */ /* 0x000ea4000c1e1900 */
[----:B--2---:R-:W-:-:S13]  /*1a20*/  ISETP.GT.AND P0, PT, R13, 0x270f, PT ;  /* 0x0000270f0d00780c */ /* 0x004fda0003f04270 */
[C---:B------:R-:W-:Y:S02]  /*1a30*/  @!P0 VIADD R17, R13.reuse, 0x1 ;  /* 0x000000010d118836 */ /* 0x040fe40000000000 */
[----:B------:R-:W-:-:S03]  /*1a40*/  @!P0 IMAD.WIDE R12, R13, 0x4, R10 ;  /* 0x000000040d0c8825 */ /* 0x000fc600078e020a */
[----:B------:R0:W-:Y:S04]  /*1a50*/  @!P0 STG.E desc[UR8][R10.64+0xfa00], R17 ;  /* 0x00fa00110a008986 */ /* 0x0001e8000c101908 */
[----:B------:R0:W-:Y:S01]  /*1a60*/  @!P0 STG.E desc[UR8][R12.64], R0 ;  /* 0x000000000c008986 */ /* 0x0001e2000c101908 */
[----:B------:R-:W-:-:S04]  /*1a70*/  ISETP.GT.U32.AND P0, PT, R8, RZ, PT ;  /* 0x000000ff0800720c */ /* 0x000fc80003f04070 */
[----:B------:R-:W-:-:S04]  /*1a80*/  ISETP.GT.AND.EX P0, PT, R21, RZ, PT, P0 ;  /* 0x000000ff1500720c */ /* 0x000fc80003f04300 */
[----:B------:R-:W-:Y:S02]  /*1a90*/  SEL R19, R19, RZ, P0 ;  /* 0x000000ff13137207 */ /* 0x000fe40000000000 */
[----:B------:R-:W-:-:S03]  /*1aa0*/  ISETP.GT.OR P0, PT, R3, RZ, P0 ;  /* 0x000000ff0300720c */ /* 0x000fc60000704670 */
[----:B------:R-:W-:-:S10]  /*1ab0*/  IMAD.IADD R6, R19, 0x1, R6 ;  /* 0x0000000113067824 */ /* 0x000fd400078e0206 */
[----:B0-----:R-:W-:Y:S05]  /*1ac0*/  @P0 BRA `(.L_x_219) ;  /* 0xfffffff800580947 */ /* 0x001fea000383ffff */
[----:B------:R-:W-:Y:S05]  /*1ad0*/  EXIT ;  /* 0x000000000000794d */ /* 0x000fea0003800000 */
.L_x_191:
[----:B0-----:R-:W-:Y:S05]  /*1ae0*/  BSYNC B1 ;  /* 0x0000000000017941 */ /* 0x001fea0003800000 */
.L_x_189:
[----:B------:R-:W-:-:S04]  /*1af0*/  ISETP.GE.U32.AND P0, PT, R3, 0x1, PT ;  /* 0x000000010300780c */ /* 0x000fc80003f06070 */
[----:B------:R-:W-:-:S13]  /*1b00*/  ISETP.GE.AND.EX P0, PT, R4, RZ, PT, P0 ;  /* 0x000000ff0400720c */ /* 0x000fda0003f06300 */
[----:B------:R-:W-:Y:S05]  /*1b10*/  @!P0 EXIT ;  /* 0x000000000000894d */ /* 0x000fea0003800000 */
[----:B------:R-:W2:Y:S02]  /*1b20*/  LDG.E R5, desc[UR8][R10.64+0xfa04] ;  /* 0x00fa04080a057981 */ /* 0x000ea4000c1e1900 */
[----:B--2---:R-:W-:-:S13]  /*1b30*/  ISETP.GT.AND P0, PT, R5, 0x3e7, PT ;  /* 0x000003e70500780c */ /* 0x004fda0003f04270 */
[----:B------:R-:W-:Y:S05]  /*1b40*/  @P0 EXIT ;  /* 0x000000000000094d */ /* 0x000fea0003800000 */
[----:B------:R-:W-:-:S04]  /*1b50*/  ISETP.GE.AND P0, PT, R9, RZ, PT ;  /* 0x000000ff0900720c */ /* 0x000fc80003f06270 */
[----:B------:R-:W-:Y:S01]  /*1b60*/  SEL R6, R0, R9, !P0 ;  /* 0x0000000900067207 */ /* 0x000fe20004000000 */
[----:B------:R-:W-:-:S03]  /*1b70*/  IMAD.WIDE R8, R5, 0x18, R10 ;  /* 0x0000001805087825 */ /* 0x000fc600078e020a */
[----:B------:R-:W-:-:S05]  /*1b80*/  SHF.R.S32.HI R7, RZ, 0x1f, R6 ;  /* 0x0000001fff077819 */ /* 0x000fca0000011406 */
[----:B------:R-:W-:Y:S04]  /*1b90*/  STG.E.64 desc[UR8][R8.64+0x9c40], R6 ;  /* 0x009c400608007986 */ /* 0x000fe8000c101b08 */
[----:B------:R-:W2:Y:S02]  /*1ba0*/  LDG.E R5, desc[UR8][R10.64+0xfa04] ;  /* 0x00fa04080a057981 */ /* 0x000ea4000c1e1900 */
[----:B--2---:R-:W-:-:S04]  /*1bb0*/  IMAD.WIDE R12, R5, 0x18, R10 ;  /* 0x00000018050c7825 */ /* 0x004fc800078e020a */
[----:B------:R-:W-:Y:S01]  /*1bc0*/  VIADD R15, R5, 0x1 ;  /* 0x00000001050f7836 */ /* 0x000fe20000000000 */
[----:B------:R-:W-:Y:S01]  /*1bd0*/  STG.E.64 desc[UR8][R12.64+0x9c50], RZ ;  /* 0x009c50ff0c007986 */ /* 0x000fe2000c101b08 */
[----:B------:R-:W-:Y:S02]  /*1be0*/  IMAD.MOV.U32 R5, RZ, RZ, R4 ;  /* 0x000000ffff057224 */ /* 0x000fe400078e0004 */
[----:B------:R-:W-:-:S05]  /*1bf0*/  IMAD.MOV.U32 R4, RZ, RZ, R3 ;  /* 0x000000ffff047224 */ /* 0x000fca00078e0003 */
[----:B------:R-:W-:Y:S04]  /*1c00*/  STG.E.64 desc[UR8][R12.64+0x9c48], R4 ;  /* 0x009c48040c007986 */ /* 0x000fe8000c101b08 */
[----:B------:R-:W-:Y:S01]  /*1c10*/  STG.E desc[UR8][R10.64+0xfa04], R15 ;  /* 0x00fa040f0a007986 */ /* 0x000fe2000c101908 */
[----:B------:R-:W-:Y:S05]  /*1c20*/  EXIT ;  /* 0x000000000000794d */ /* 0x000fea0003800000 */
.L_x_220:
        /* <DEDUP_REMOVED lines=13> */
.L_x_222:


//--------------------- .nv.shared.reserved.0     --------------------------
	.section	.nv.shared.reserved.0,"aw",@nobits
	.weak		__nv_reservedSMEM_offset_0_alias
	.size		__nv_reservedSMEM_offset_0_alias, 0, 64
	.other		__nv_reservedSMEM_offset_0_alias,@"STO_CUDA_RESERVED_SHARED STV_DEFAULT"
__nv_reservedSMEM_offset_0_alias:
	.zero		0
	.zero		64


//--------------------- .nv.constant0._Z14evacuateKernelPiS_S_S_S_S_iiiiS_S_S_S_P16EvacuationResultPxS_PbS_S3_S_S3_S_S2_ --------------------------
	.section	.nv.constant0._Z14evacuateKernelPiS_S_S_S_S_iiiiS_S_S_S_P16EvacuationResultPxS_PbS_S3_S_S3_S_S2_,"a",@progbits
	.sectionflags	@""
	.align	4
.nv.constant0._Z14evacuateKernelPiS_S_S_S_S_iiiiS_S_S_S_P16EvacuationResultPxS_PbS_S3_S_S3_S_S2_:
	.zero		1072


//--------------------- .nv.constant0._Z20evacuateKernelRandomP16EvacuationResultPbjiiiiPiS2_S2_S2_S2_S2_S2_S2_S2_ --------------------------
	.section	.nv.constant0._Z20evacuateKernelRandomP16EvacuationResultPbjiiiiPiS2_S2_S2_S2_S2_S2_S2_S2_,"a",@progbits
	.sectionflags	@""
	.align	4
.nv.constant0._Z20evacuateKernelRandomP16EvacuationResultPbjiiiiPiS2_S2_S2_S2_S2_S2_S2_S2_:
	.zero		1008


//--------------------- SYMBOLS --------------------------

	.type		.nv.reservedSmem.offset0,@object
	.size		.nv.reservedSmem.offset0,0x4
